//
// Generated by NVIDIA NVVM Compiler
//
// Compiler Build ID: CL-36424714
// Cuda compilation tools, release 13.0, V13.0.88
// Based on NVVM 20.0.0
//

.version 9.0
.target sm_100
.address_size 64

	// .globl	_Z45transpose_and_cast_uint8_t_to_padded_bfloat16PhP13__nv_bfloat16iii
.const .align 4 .b8 cachedTimeShiftsPerDM[16384];
.global .align 4 .b8 __cudart_i2opi_f[24] = {65, 144, 67, 60, 153, 149, 98, 219, 192, 221, 52, 245, 209, 87, 39, 252, 41, 21, 68, 78, 110, 131, 249, 162};

.visible .entry _Z45transpose_and_cast_uint8_t_to_padded_bfloat16PhP13__nv_bfloat16iii(
	.param .u64 .ptr .align 1 _Z45transpose_and_cast_uint8_t_to_padded_bfloat16PhP13__nv_bfloat16iii_param_0,
	.param .u64 .ptr .align 1 _Z45transpose_and_cast_uint8_t_to_padded_bfloat16PhP13__nv_bfloat16iii_param_1,
	.param .u32 _Z45transpose_and_cast_uint8_t_to_padded_bfloat16PhP13__nv_bfloat16iii_param_2,
	.param .u32 _Z45transpose_and_cast_uint8_t_to_padded_bfloat16PhP13__nv_bfloat16iii_param_3,
	.param .u32 _Z45transpose_and_cast_uint8_t_to_padded_bfloat16PhP13__nv_bfloat16iii_param_4
)
{
	.reg .pred 	%p<4>;
	.reg .b16 	%rs<3>;
	.reg .b32 	%r<16>;
	.reg .b64 	%rd<9>;

	ld.param.u64 	%rd1, [_Z45transpose_and_cast_uint8_t_to_padded_bfloat16PhP13__nv_bfloat16iii_param_0];
	ld.param.u64 	%rd2, [_Z45transpose_and_cast_uint8_t_to_padded_bfloat16PhP13__nv_bfloat16iii_param_1];
	ld.param.u32 	%r5, [_Z45transpose_and_cast_uint8_t_to_padded_bfloat16PhP13__nv_bfloat16iii_param_2];
	ld.param.u32 	%r6, [_Z45transpose_and_cast_uint8_t_to_padded_bfloat16PhP13__nv_bfloat16iii_param_3];
	ld.param.u32 	%r4, [_Z45transpose_and_cast_uint8_t_to_padded_bfloat16PhP13__nv_bfloat16iii_param_4];
	mov.u32 	%r7, %ctaid.x;
	mov.u32 	%r8, %ntid.x;
	mov.u32 	%r9, %tid.x;
	mad.lo.s32 	%r1, %r7, %r8, %r9;
	mov.u32 	%r10, %ctaid.y;
	mov.u32 	%r11, %ntid.y;
	mov.u32 	%r12, %tid.y;
	mad.lo.s32 	%r13, %r10, %r11, %r12;
	setp.ge.s32 	%p1, %r1, %r6;
	setp.ge.s32 	%p2, %r13, %r5;
	or.pred  	%p3, %p1, %p2;
	@%p3 bra 	$L__BB0_2;
	cvta.to.global.u64 	%rd3, %rd1;
	cvta.to.global.u64 	%rd4, %rd2;
	mad.lo.s32 	%r14, %r5, %r1, %r13;
	cvt.s64.s32 	%rd5, %r14;
	add.s64 	%rd6, %rd3, %rd5;
	ld.global.u8 	%rs2, [%rd6];
	// begin inline asm
	cvt.rz.bf16.u16 %rs1, %rs2;
	// end inline asm
	mad.lo.s32 	%r15, %r4, %r13, %r1;
	mul.wide.s32 	%rd7, %r15, 2;
	add.s64 	%rd8, %rd4, %rd7;
	st.global.u16 	[%rd8], %rs1;
$L__BB0_2:
	ret;

}
	// .globl	_Z15rotate_spectrumP14__nv_bfloat162S0_llf
.visible .entry _Z15rotate_spectrumP14__nv_bfloat162S0_llf(
	.param .u64 .ptr .align 1 _Z15rotate_spectrumP14__nv_bfloat162S0_llf_param_0,
	.param .u64 .ptr .align 1 _Z15rotate_spectrumP14__nv_bfloat162S0_llf_param_1,
	.param .u64 _Z15rotate_spectrumP14__nv_bfloat162S0_llf_param_2,
	.param .u64 _Z15rotate_spectrumP14__nv_bfloat162S0_llf_param_3,
	.param .f32 _Z15rotate_spectrumP14__nv_bfloat162S0_llf_param_4
)
{
	.local .align 4 .b8 	__local_depot1[28];
	.reg .b64 	%SP;
	.reg .b64 	%SPL;
	.reg .pred 	%p<13>;
	.reg .b16 	%rs<7>;
	.reg .b32 	%r<50>;
	.reg .b32 	%f<41>;
	.reg .b64 	%rd<40>;
	.reg .b64 	%fd<3>;

	mov.u64 	%SPL, __local_depot1;
	ld.param.u64 	%rd11, [_Z15rotate_spectrumP14__nv_bfloat162S0_llf_param_0];
	ld.param.u64 	%rd12, [_Z15rotate_spectrumP14__nv_bfloat162S0_llf_param_1];
	ld.param.u64 	%rd13, [_Z15rotate_spectrumP14__nv_bfloat162S0_llf_param_2];
	ld.param.u64 	%rd15, [_Z15rotate_spectrumP14__nv_bfloat162S0_llf_param_3];
	ld.param.f32 	%f7, [_Z15rotate_spectrumP14__nv_bfloat162S0_llf_param_4];
	add.u64 	%rd1, %SPL, 0;
	mov.u32 	%r16, %ctaid.x;
	mov.u32 	%r17, %ntid.x;
	mov.u32 	%r18, %tid.x;
	mad.lo.s32 	%r1, %r16, %r17, %r18;
	cvt.u64.u32 	%rd17, %r1;
	mov.u32 	%r19, %ctaid.y;
	cvt.u64.u32 	%rd2, %r19;
	mad.lo.s64 	%rd3, %rd15, %rd2, %rd17;
	add.s64 	%rd18, %rd15, -1;
	setp.le.s64 	%p1, %rd18, %rd17;
	add.s64 	%rd19, %rd13, -1;
	setp.le.s64 	%p2, %rd19, %rd2;
	or.pred  	%p3, %p1, %p2;
	@%p3 bra 	$L__BB1_10;
	cvta.to.global.u64 	%rd20, %rd11;
	cvt.rn.f32.u32 	%f8, %r1;
	mul.f32 	%f9, %f7, %f8;
	shl.b64 	%rd21, %rd2, 2;
	mov.u64 	%rd22, cachedTimeShiftsPerDM;
	add.s64 	%rd23, %rd22, %rd21;
	ld.const.f32 	%f10, [%rd23];
	mul.f32 	%f1, %f9, %f10;
	shl.b64 	%rd24, %rd3, 2;
	add.s64 	%rd25, %rd20, %rd24;
	ld.global.u32 	%r21, [%rd25];
	mov.b32 	{%rs2, %rs1}, %r21;
	mul.f32 	%f11, %f1, 0f3F22F983;
	cvt.rni.s32.f32 	%r49, %f11;
	cvt.rn.f32.s32 	%f12, %r49;
	fma.rn.f32 	%f13, %f12, 0fBFC90FDA, %f1;
	fma.rn.f32 	%f14, %f12, 0fB3A22168, %f13;
	fma.rn.f32 	%f40, %f12, 0fA7C234C5, %f14;
	abs.f32 	%f3, %f1;
	setp.ltu.f32 	%p4, %f3, 0f47CE4780;
	@%p4 bra 	$L__BB1_9;
	setp.neu.f32 	%p5, %f3, 0f7F800000;
	@%p5 bra 	$L__BB1_4;
	mov.f32 	%f17, 0f00000000;
	mul.rn.f32 	%f40, %f1, %f17;
	mov.b32 	%r49, 0;
	bra.uni 	$L__BB1_9;
$L__BB1_4:
	mov.b32 	%r3, %f1;
	shl.b32 	%r23, %r3, 8;
	or.b32  	%r4, %r23, -2147483648;
	mov.b64 	%rd39, 0;
	mov.b32 	%r46, 0;
	mov.u64 	%rd37, __cudart_i2opi_f;
	mov.u64 	%rd38, %rd1;
$L__BB1_5:
	.pragma "nounroll";
	ld.global.nc.u32 	%r24, [%rd37];
	mad.wide.u32 	%rd28, %r24, %r4, %rd39;
	shr.u64 	%rd39, %rd28, 32;
	st.local.u32 	[%rd38], %rd28;
	add.s32 	%r46, %r46, 1;
	add.s64 	%rd38, %rd38, 4;
	add.s64 	%rd37, %rd37, 4;
	setp.ne.s32 	%p6, %r46, 6;
	@%p6 bra 	$L__BB1_5;
	shr.u32 	%r25, %r3, 23;
	st.local.u32 	[%rd1+24], %rd39;
	and.b32  	%r7, %r25, 31;
	and.b32  	%r26, %r25, 224;
	add.s32 	%r27, %r26, -128;
	shr.u32 	%r28, %r27, 5;
	mul.wide.u32 	%rd29, %r28, 4;
	sub.s64 	%rd10, %rd1, %rd29;
	ld.local.u32 	%r47, [%rd10+24];
	ld.local.u32 	%r48, [%rd10+20];
	setp.eq.s32 	%p7, %r7, 0;
	@%p7 bra 	$L__BB1_8;
	shf.l.wrap.b32 	%r47, %r48, %r47, %r7;
	ld.local.u32 	%r29, [%rd10+16];
	shf.l.wrap.b32 	%r48, %r29, %r48, %r7;
$L__BB1_8:
	shr.u32 	%r30, %r47, 30;
	shf.l.wrap.b32 	%r31, %r48, %r47, 2;
	shl.b32 	%r32, %r48, 2;
	shr.u32 	%r33, %r31, 31;
	add.s32 	%r34, %r33, %r30;
	neg.s32 	%r35, %r34;
	setp.lt.s32 	%p8, %r3, 0;
	selp.b32 	%r49, %r35, %r34, %p8;
	xor.b32  	%r36, %r31, %r3;
	shr.s32 	%r37, %r31, 31;
	xor.b32  	%r38, %r37, %r31;
	xor.b32  	%r39, %r37, %r32;
	cvt.u64.u32 	%rd30, %r38;
	shl.b64 	%rd31, %rd30, 32;
	cvt.u64.u32 	%rd32, %r39;
	or.b64  	%rd33, %rd31, %rd32;
	cvt.rn.f64.s64 	%fd1, %rd33;
	mul.f64 	%fd2, %fd1, 0d3BF921FB54442D19;
	cvt.rn.f32.f64 	%f15, %fd2;
	neg.f32 	%f16, %f15;
	setp.lt.s32 	%p9, %r36, 0;
	selp.f32 	%f40, %f16, %f15, %p9;
$L__BB1_9:
	mul.f32 	%f22, %f40, %f40;
	fma.rn.f32 	%f23, %f22, 0f37CBAC00, 0fBAB607ED;
	fma.rn.f32 	%f24, %f23, %f22, 0f3D2AAABB;
	fma.rn.f32 	%f25, %f24, %f22, 0fBEFFFFFF;
	fma.rn.f32 	%f26, %f25, %f22, 0f3F800000;
	fma.rn.f32 	%f27, %f22, %f40, 0f00000000;
	fma.rn.f32 	%f28, %f22, 0fB94D4153, 0f3C0885E4;
	fma.rn.f32 	%f29, %f28, %f22, 0fBE2AAAA8;
	fma.rn.f32 	%f30, %f29, %f27, %f40;
	and.b32  	%r41, %r49, 1;
	setp.eq.b32 	%p10, %r41, 1;
	selp.f32 	%f31, %f26, %f30, %p10;
	selp.f32 	%f32, %f30, %f26, %p10;
	and.b32  	%r42, %r49, 2;
	setp.eq.s32 	%p11, %r42, 0;
	neg.f32 	%f33, %f31;
	selp.f32 	%f34, %f31, %f33, %p11;
	add.s32 	%r43, %r49, 1;
	and.b32  	%r44, %r43, 2;
	setp.eq.s32 	%p12, %r44, 0;
	neg.f32 	%f35, %f32;
	selp.f32 	%f36, %f32, %f35, %p12;
	// begin inline asm
	{ cvt.f32.bf16 %f18, %rs2;}

	// end inline asm
	mul.f32 	%f37, %f18, %f36;
	// begin inline asm
	{ cvt.f32.bf16 %f19, %rs1;}

	// end inline asm
	mul.f32 	%f38, %f19, %f34;
	sub.f32 	%f20, %f37, %f38;
	// begin inline asm
	{  cvt.rn.bf16.f32 %rs5, %f20;}

	// end inline asm
	mul.f32 	%f39, %f19, %f36;
	fma.rn.f32 	%f21, %f18, %f34, %f39;
	// begin inline asm
	{  cvt.rn.bf16.f32 %rs6, %f21;}

	// end inline asm
	cvta.to.global.u64 	%rd34, %rd12;
	add.s64 	%rd36, %rd34, %rd24;
	mov.b32 	%r45, {%rs5, %rs6};
	st.global.u32 	[%rd36], %r45;
$L__BB1_10:
	ret;

}
	// .globl	_Z19sum_across_channelsP14__nv_bfloat162S0_ll
.visible .entry _Z19sum_across_channelsP14__nv_bfloat162S0_ll(
	.param .u64 .ptr .align 1 _Z19sum_across_channelsP14__nv_bfloat162S0_ll_param_0,
	.param .u64 .ptr .align 1 _Z19sum_across_channelsP14__nv_bfloat162S0_ll_param_1,
	.param .u64 _Z19sum_across_channelsP14__nv_bfloat162S0_ll_param_2,
	.param .u64 _Z19sum_across_channelsP14__nv_bfloat162S0_ll_param_3
)
{
	.reg .pred 	%p<11>;
	.reg .b16 	%rs<224>;
	.reg .b32 	%r<35>;
	.reg .b64 	%rd<76>;
	.reg .b64 	%fd<2>;

	ld.param.u64 	%rd28, [_Z19sum_across_channelsP14__nv_bfloat162S0_ll_param_0];
	ld.param.u64 	%rd25, [_Z19sum_across_channelsP14__nv_bfloat162S0_ll_param_1];
	ld.param.u64 	%rd26, [_Z19sum_across_channelsP14__nv_bfloat162S0_ll_param_2];
	ld.param.u64 	%rd27, [_Z19sum_across_channelsP14__nv_bfloat162S0_ll_param_3];
	cvta.to.global.u64 	%rd1, %rd28;
	mov.u32 	%r1, %ctaid.x;
	mov.u32 	%r2, %ntid.x;
	mov.u32 	%r3, %tid.x;
	mad.lo.s32 	%r4, %r1, %r2, %r3;
	cvt.u64.u32 	%rd2, %r4;
	mov.f64 	%fd1, 0d0000000000000000;
	// begin inline asm
	{  cvt.rn.bf16.f64 %rs222, %fd1;}

	// end inline asm
	setp.le.s64 	%p1, %rd27, %rd2;
	@%p1 bra 	$L__BB2_15;
	setp.lt.s64 	%p2, %rd26, 1;
	mov.u16 	%rs223, %rs222;
	@%p2 bra 	$L__BB2_14;
	and.b64  	%rd3, %rd26, 15;
	setp.lt.u64 	%p3, %rd26, 16;
	mov.b64 	%rd72, 0;
	mov.u16 	%rs223, %rs222;
	@%p3 bra 	$L__BB2_5;
	and.b64  	%rd72, %rd26, 9223372036854775792;
	shl.b64 	%rd30, %rd2, 2;
	add.s64 	%rd69, %rd1, %rd30;
	shl.b64 	%rd6, %rd27, 6;
	shl.b64 	%rd7, %rd27, 2;
	mov.u64 	%rd70, %rd72;
	mov.u16 	%rs223, %rs222;
$L__BB2_4:
	.pragma "nounroll";
	ld.global.u32 	%r5, [%rd69];
	mov.b32 	{%rs32, %rs35}, %r5;
	// begin inline asm
	{ add.bf16 %rs30,%rs222,%rs32; }

	// end inline asm
	// begin inline asm
	{ add.bf16 %rs33,%rs223,%rs35; }

	// end inline asm
	add.s64 	%rd31, %rd69, %rd7;
	ld.global.u32 	%r6, [%rd31];
	mov.b32 	{%rs38, %rs41}, %r6;
	// begin inline asm
	{ add.bf16 %rs36,%rs30,%rs38; }

	// end inline asm
	// begin inline asm
	{ add.bf16 %rs39,%rs33,%rs41; }

	// end inline asm
	add.s64 	%rd32, %rd31, %rd7;
	ld.global.u32 	%r7, [%rd32];
	mov.b32 	{%rs44, %rs47}, %r7;
	// begin inline asm
	{ add.bf16 %rs42,%rs36,%rs44; }

	// end inline asm
	// begin inline asm
	{ add.bf16 %rs45,%rs39,%rs47; }

	// end inline asm
	add.s64 	%rd33, %rd32, %rd7;
	ld.global.u32 	%r8, [%rd33];
	mov.b32 	{%rs50, %rs53}, %r8;
	// begin inline asm
	{ add.bf16 %rs48,%rs42,%rs50; }

	// end inline asm
	// begin inline asm
	{ add.bf16 %rs51,%rs45,%rs53; }

	// end inline asm
	add.s64 	%rd34, %rd33, %rd7;
	ld.global.u32 	%r9, [%rd34];
	mov.b32 	{%rs56, %rs59}, %r9;
	// begin inline asm
	{ add.bf16 %rs54,%rs48,%rs56; }

	// end inline asm
	// begin inline asm
	{ add.bf16 %rs57,%rs51,%rs59; }

	// end inline asm
	add.s64 	%rd35, %rd34, %rd7;
	ld.global.u32 	%r10, [%rd35];
	mov.b32 	{%rs62, %rs65}, %r10;
	// begin inline asm
	{ add.bf16 %rs60,%rs54,%rs62; }

	// end inline asm
	// begin inline asm
	{ add.bf16 %rs63,%rs57,%rs65; }

	// end inline asm
	add.s64 	%rd36, %rd35, %rd7;
	ld.global.u32 	%r11, [%rd36];
	mov.b32 	{%rs68, %rs71}, %r11;
	// begin inline asm
	{ add.bf16 %rs66,%rs60,%rs68; }

	// end inline asm
	// begin inline asm
	{ add.bf16 %rs69,%rs63,%rs71; }

	// end inline asm
	add.s64 	%rd37, %rd36, %rd7;
	ld.global.u32 	%r12, [%rd37];
	mov.b32 	{%rs74, %rs77}, %r12;
	// begin inline asm
	{ add.bf16 %rs72,%rs66,%rs74; }

	// end inline asm
	// begin inline asm
	{ add.bf16 %rs75,%rs69,%rs77; }

	// end inline asm
	add.s64 	%rd38, %rd37, %rd7;
	ld.global.u32 	%r13, [%rd38];
	mov.b32 	{%rs80, %rs83}, %r13;
	// begin inline asm
	{ add.bf16 %rs78,%rs72,%rs80; }

	// end inline asm
	// begin inline asm
	{ add.bf16 %rs81,%rs75,%rs83; }

	// end inline asm
	add.s64 	%rd39, %rd38, %rd7;
	ld.global.u32 	%r14, [%rd39];
	mov.b32 	{%rs86, %rs89}, %r14;
	// begin inline asm
	{ add.bf16 %rs84,%rs78,%rs86; }

	// end inline asm
	// begin inline asm
	{ add.bf16 %rs87,%rs81,%rs89; }

	// end inline asm
	add.s64 	%rd40, %rd39, %rd7;
	ld.global.u32 	%r15, [%rd40];
	mov.b32 	{%rs92, %rs95}, %r15;
	// begin inline asm
	{ add.bf16 %rs90,%rs84,%rs92; }

	// end inline asm
	// begin inline asm
	{ add.bf16 %rs93,%rs87,%rs95; }

	// end inline asm
	add.s64 	%rd41, %rd40, %rd7;
	ld.global.u32 	%r16, [%rd41];
	mov.b32 	{%rs98, %rs101}, %r16;
	// begin inline asm
	{ add.bf16 %rs96,%rs90,%rs98; }

	// end inline asm
	// begin inline asm
	{ add.bf16 %rs99,%rs93,%rs101; }

	// end inline asm
	add.s64 	%rd42, %rd41, %rd7;
	ld.global.u32 	%r17, [%rd42];
	mov.b32 	{%rs104, %rs107}, %r17;
	// begin inline asm
	{ add.bf16 %rs102,%rs96,%rs104; }

	// end inline asm
	// begin inline asm
	{ add.bf16 %rs105,%rs99,%rs107; }

	// end inline asm
	add.s64 	%rd43, %rd42, %rd7;
	ld.global.u32 	%r18, [%rd43];
	mov.b32 	{%rs110, %rs113}, %r18;
	// begin inline asm
	{ add.bf16 %rs108,%rs102,%rs110; }

	// end inline asm
	// begin inline asm
	{ add.bf16 %rs111,%rs105,%rs113; }

	// end inline asm
	add.s64 	%rd44, %rd43, %rd7;
	ld.global.u32 	%r19, [%rd44];
	mov.b32 	{%rs116, %rs119}, %r19;
	// begin inline asm
	{ add.bf16 %rs114,%rs108,%rs116; }

	// end inline asm
	// begin inline asm
	{ add.bf16 %rs117,%rs111,%rs119; }

	// end inline asm
	add.s64 	%rd45, %rd44, %rd7;
	ld.global.u32 	%r20, [%rd45];
	mov.b32 	{%rs122, %rs125}, %r20;
	// begin inline asm
	{ add.bf16 %rs222,%rs114,%rs122; }

	// end inline asm
	// begin inline asm
	{ add.bf16 %rs223,%rs117,%rs125; }

	// end inline asm
	add.s64 	%rd70, %rd70, -16;
	add.s64 	%rd69, %rd69, %rd6;
	setp.ne.s64 	%p4, %rd70, 0;
	@%p4 bra 	$L__BB2_4;
$L__BB2_5:
	setp.eq.s64 	%p5, %rd3, 0;
	@%p5 bra 	$L__BB2_14;
	and.b64  	%rd13, %rd26, 7;
	setp.lt.u64 	%p6, %rd3, 8;
	@%p6 bra 	$L__BB2_8;
	mad.lo.s64 	%rd46, %rd72, %rd27, %rd2;
	shl.b64 	%rd47, %rd46, 2;
	add.s64 	%rd48, %rd1, %rd47;
	ld.global.u32 	%r21, [%rd48];
	mov.b32 	{%rs129, %rs132}, %r21;
	// begin inline asm
	{ add.bf16 %rs127,%rs222,%rs129; }

	// end inline asm
	// begin inline asm
	{ add.bf16 %rs130,%rs223,%rs132; }

	// end inline asm
	shl.b64 	%rd49, %rd27, 2;
	add.s64 	%rd50, %rd48, %rd49;
	ld.global.u32 	%r22, [%rd50];
	mov.b32 	{%rs135, %rs138}, %r22;
	// begin inline asm
	{ add.bf16 %rs133,%rs127,%rs135; }

	// end inline asm
	// begin inline asm
	{ add.bf16 %rs136,%rs130,%rs138; }

	// end inline asm
	add.s64 	%rd51, %rd50, %rd49;
	ld.global.u32 	%r23, [%rd51];
	mov.b32 	{%rs141, %rs144}, %r23;
	// begin inline asm
	{ add.bf16 %rs139,%rs133,%rs141; }

	// end inline asm
	// begin inline asm
	{ add.bf16 %rs142,%rs136,%rs144; }

	// end inline asm
	add.s64 	%rd52, %rd51, %rd49;
	ld.global.u32 	%r24, [%rd52];
	mov.b32 	{%rs147, %rs150}, %r24;
	// begin inline asm
	{ add.bf16 %rs145,%rs139,%rs147; }

	// end inline asm
	// begin inline asm
	{ add.bf16 %rs148,%rs142,%rs150; }

	// end inline asm
	add.s64 	%rd53, %rd52, %rd49;
	ld.global.u32 	%r25, [%rd53];
	mov.b32 	{%rs153, %rs156}, %r25;
	// begin inline asm
	{ add.bf16 %rs151,%rs145,%rs153; }

	// end inline asm
	// begin inline asm
	{ add.bf16 %rs154,%rs148,%rs156; }

	// end inline asm
	add.s64 	%rd54, %rd53, %rd49;
	ld.global.u32 	%r26, [%rd54];
	mov.b32 	{%rs159, %rs162}, %r26;
	// begin inline asm
	{ add.bf16 %rs157,%rs151,%rs159; }

	// end inline asm
	// begin inline asm
	{ add.bf16 %rs160,%rs154,%rs162; }

	// end inline asm
	add.s64 	%rd55, %rd54, %rd49;
	ld.global.u32 	%r27, [%rd55];
	mov.b32 	{%rs165, %rs168}, %r27;
	// begin inline asm
	{ add.bf16 %rs163,%rs157,%rs165; }

	// end inline asm
	// begin inline asm
	{ add.bf16 %rs166,%rs160,%rs168; }

	// end inline asm
	add.s64 	%rd56, %rd55, %rd49;
	ld.global.u32 	%r28, [%rd56];
	mov.b32 	{%rs171, %rs174}, %r28;
	// begin inline asm
	{ add.bf16 %rs222,%rs163,%rs171; }

	// end inline asm
	// begin inline asm
	{ add.bf16 %rs223,%rs166,%rs174; }

	// end inline asm
	add.s64 	%rd72, %rd72, 8;
$L__BB2_8:
	setp.eq.s64 	%p7, %rd13, 0;
	@%p7 bra 	$L__BB2_14;
	and.b64  	%rd74, %rd26, 3;
	setp.lt.u64 	%p8, %rd13, 4;
	@%p8 bra 	$L__BB2_11;
	mad.lo.s64 	%rd57, %rd72, %rd27, %rd2;
	shl.b64 	%rd58, %rd57, 2;
	add.s64 	%rd59, %rd1, %rd58;
	ld.global.u32 	%r29, [%rd59];
	mov.b32 	{%rs178, %rs181}, %r29;
	// begin inline asm
	{ add.bf16 %rs176,%rs222,%rs178; }

	// end inline asm
	// begin inline asm
	{ add.bf16 %rs179,%rs223,%rs181; }

	// end inline asm
	shl.b64 	%rd60, %rd27, 2;
	add.s64 	%rd61, %rd59, %rd60;
	ld.global.u32 	%r30, [%rd61];
	mov.b32 	{%rs184, %rs187}, %r30;
	// begin inline asm
	{ add.bf16 %rs182,%rs176,%rs184; }

	// end inline asm
	// begin inline asm
	{ add.bf16 %rs185,%rs179,%rs187; }

	// end inline asm
	add.s64 	%rd62, %rd61, %rd60;
	ld.global.u32 	%r31, [%rd62];
	mov.b32 	{%rs190, %rs193}, %r31;
	// begin inline asm
	{ add.bf16 %rs188,%rs182,%rs190; }

	// end inline asm
	// begin inline asm
	{ add.bf16 %rs191,%rs185,%rs193; }

	// end inline asm
	add.s64 	%rd63, %rd62, %rd60;
	ld.global.u32 	%r32, [%rd63];
	mov.b32 	{%rs196, %rs199}, %r32;
	// begin inline asm
	{ add.bf16 %rs222,%rs188,%rs196; }

	// end inline asm
	// begin inline asm
	{ add.bf16 %rs223,%rs191,%rs199; }

	// end inline asm
	add.s64 	%rd72, %rd72, 4;
$L__BB2_11:
	setp.eq.s64 	%p9, %rd74, 0;
	@%p9 bra 	$L__BB2_14;
	mad.lo.s64 	%rd64, %rd72, %rd27, %rd2;
	shl.b64 	%rd65, %rd64, 2;
	add.s64 	%rd75, %rd1, %rd65;
	shl.b64 	%rd20, %rd27, 2;
$L__BB2_13:
	.pragma "nounroll";
	ld.global.u32 	%r33, [%rd75];
	mov.b32 	{%rs202, %rs205}, %r33;
	// begin inline asm
	{ add.bf16 %rs222,%rs222,%rs202; }

	// end inline asm
	// begin inline asm
	{ add.bf16 %rs223,%rs223,%rs205; }

	// end inline asm
	add.s64 	%rd75, %rd75, %rd20;
	add.s64 	%rd74, %rd74, -1;
	setp.ne.s64 	%p10, %rd74, 0;
	@%p10 bra 	$L__BB2_13;
$L__BB2_14:
	cvta.to.global.u64 	%rd66, %rd25;
	shl.b64 	%rd67, %rd2, 2;
	add.s64 	%rd68, %rd66, %rd67;
	mov.b32 	%r34, {%rs222, %rs223};
	st.global.u32 	[%rd68], %r34;
$L__BB2_15:
	ret;

}


// ===== COMPILED SASS (sm_100) =====

	.target	sm_100

	.elftype	@"ET_EXEC"


//--------------------- .note.nv.tkinfo           --------------------------
	.section	.note.nv.tkinfo,"",@"SHT_NOTE"
	.sectionflags	@"SHF_NOTE_NV_TKINFO"
	.tkinfo
        /*0018*/ 	.word	0x00000002
        /*0030*/ 	.string	""
        /*0030*/ 	.string	"ptxas"
        /*0030*/ 	.string	"Cuda compilation tools, release 13.0, V13.0.88"
        /*0030*/ 	.string	"Build cuda_13.0.r13.0/compiler.36424714_0"
        /*0030*/ 	.string	"-arch sm_100 -m 64 "



//--------------------- .note.nv.cuinfo           --------------------------
	.section	.note.nv.cuinfo,"",@"SHT_NOTE"
	.sectionflags	@"SHF_NOTE_NV_CUINFO"
        /*0018*/ 	.short	0x0002
        /*001a*/ 	.short	0x0064
        /*001c*/ 	.short	0x0082
	.zero		2


//--------------------- .nv.info                  --------------------------
	.section	.nv.info,"",@"SHT_CUDA_INFO"
	.align	4


	//----- nvinfo : EIATTR_REGCOUNT
	.align		4
        /*0000*/ 	.byte	0x04, 0x2f
        /*0002*/ 	.short	(.L_3 - .L_2)
	.align		4
.L_2:
        /*0004*/ 	.word	index@(_Z45transpose_and_cast_uint8_t_to_padded_bfloat16PhP13__nv_bfloat16iii)
        /*0008*/ 	.word	0x0000000c


	//----- nvinfo : EIATTR_FRAME_SIZE
	.align		4
.L_3:
        /*000c*/ 	.byte	0x04, 0x11
        /*000e*/ 	.short	(.L_5 - .L_4)
	.align		4
.L_4:
        /*0010*/ 	.word	index@(_Z45transpose_and_cast_uint8_t_to_padded_bfloat16PhP13__nv_bfloat16iii)
        /*0014*/ 	.word	0x00000000


	//----- nvinfo : EIATTR_REGCOUNT
	.align		4
.L_5:
        /*0018*/ 	.byte	0x04, 0x2f
        /*001a*/ 	.short	(.L_7 - .L_6)
	.align		4
.L_6:
        /*001c*/ 	.word	index@(_Z15rotate_spectrumP14__nv_bfloat162S0_llf)
        /*0020*/ 	.word	0x00000015


	//----- nvinfo : EIATTR_FRAME_SIZE
	.align		4
.L_7:
        /*0024*/ 	.byte	0x04, 0x11
        /*0026*/ 	.short	(.L_9 - .L_8)
	.align		4
.L_8:
        /*0028*/ 	.word	index@(_Z15rotate_spectrumP14__nv_bfloat162S0_llf)
        /*002c*/ 	.word	0x00000000


	//----- nvinfo : EIATTR_REGCOUNT
	.align		4
.L_9:
        /*0030*/ 	.byte	0x04, 0x2f
        /*0032*/ 	.short	(.L_11 - .L_10)
	.align		4
.L_10:
        /*0034*/ 	.word	index@(_Z19sum_across_channelsP14__nv_bfloat162S0_ll)
        /*0038*/ 	.word	0x00000020


	//----- nvinfo : EIATTR_FRAME_SIZE
	.align		4
.L_11:
        /*003c*/ 	.byte	0x04, 0x11
        /*003e*/ 	.short	(.L_13 - .L_12)
	.align		4
.L_12:
        /*0040*/ 	.word	index@(_Z19sum_across_channelsP14__nv_bfloat162S0_ll)
        /*0044*/ 	.word	0x00000000


	//----- nvinfo : EIATTR_MIN_STACK_SIZE
	.align		4
.L_13:
        /*0048*/ 	.byte	0x04, 0x12
        /*004a*/ 	.short	(.L_15 - .L_14)
	.align		4
.L_14:
        /*004c*/ 	.word	index@(_Z19sum_across_channelsP14__nv_bfloat162S0_ll)
        /*0050*/ 	.word	0x00000000


	//----- nvinfo : EIATTR_MIN_STACK_SIZE
	.align		4
.L_15:
        /*0054*/ 	.byte	0x04, 0x12
        /*0056*/ 	.short	(.L_17 - .L_16)
	.align		4
.L_16:
        /*0058*/ 	.word	index@(_Z15rotate_spectrumP14__nv_bfloat162S0_llf)
        /*005c*/ 	.word	0x00000000


	//----- nvinfo : EIATTR_MIN_STACK_SIZE
	.align		4
.L_17:
        /*0060*/ 	.byte	0x04, 0x12
        /*0062*/ 	.short	(.L_19 - .L_18)
	.align		4
.L_18:
        /*0064*/ 	.word	index@(_Z45transpose_and_cast_uint8_t_to_padded_bfloat16PhP13__nv_bfloat16iii)
        /*0068*/ 	.word	0x00000000
.L_19:


//--------------------- .nv.compat                --------------------------
	.section	.nv.compat,"",@"SHT_CUDA_COMPAT_INFO"
	.align	4
        /*0000*/ 	.byte	0x02, 0x09, 0x00, 0x00, 0x02, 0x02, 0x01, 0x00, 0x02, 0x05, 0x05, 0x00, 0x03, 0x07, 0x01, 0x01
        /*0010*/ 	.byte	0x02, 0x03, 0x00, 0x00, 0x02, 0x06, 0x01, 0x00, 0x04, 0x0b, 0x08, 0x00, 0x01, 0x00, 0x00, 0x00
        /*0020*/ 	.byte	0x00, 0x00, 0x00, 0x00


//--------------------- .nv.info._Z19sum_across_channelsP14__nv_bfloat162S0_ll --------------------------
	.section	.nv.info._Z19sum_across_channelsP14__nv_bfloat162S0_ll,"",@"SHT_CUDA_INFO"
	.sectionflags	@""
	.align	4


	//----- nvinfo : EIATTR_CUDA_API_VERSION
	.align		4
        /*0000*/ 	.byte	0x04, 0x37
        /*0002*/ 	.short	(.L_21 - .L_20)
.L_20:
        /*0004*/ 	.word	0x00000082


	//----- nvinfo : EIATTR_KPARAM_INFO
	.align		4
.L_21:
        /*0008*/ 	.byte	0x04, 0x17
        /*000a*/ 	.short	(.L_23 - .L_22)
.L_22:
        /*000c*/ 	.word	0x00000000
        /*0010*/ 	.short	0x0003
        /*0012*/ 	.short	0x0018
        /*0014*/ 	.byte	0x00, 0xf0, 0x21, 0x00


	//----- nvinfo : EIATTR_KPARAM_INFO
	.align		4
.L_23:
        /*0018*/ 	.byte	0x04, 0x17
        /*001a*/ 	.short	(.L_25 - .L_24)
.L_24:
        /*001c*/ 	.word	0x00000000
        /*0020*/ 	.short	0x0002
        /*0022*/ 	.short	0x0010
        /*0024*/ 	.byte	0x00, 0xf0, 0x21, 0x00


	//----- nvinfo : EIATTR_KPARAM_INFO
	.align		4
.L_25:
        /*0028*/ 	.byte	0x04, 0x17
        /*002a*/ 	.short	(.L_27 - .L_26)
.L_26:
        /*002c*/ 	.word	0x00000000
        /*0030*/ 	.short	0x0001
        /*0032*/ 	.short	0x0008
        /*0034*/ 	.byte	0x00, 0xf5, 0x21, 0x00


	//----- nvinfo : EIATTR_KPARAM_INFO
	.align		4
.L_27:
        /*0038*/ 	.byte	0x04, 0x17
        /*003a*/ 	.short	(.L_29 - .L_28)
.L_28:
        /*003c*/ 	.word	0x00000000
        /*0040*/ 	.short	0x0000
        /*0042*/ 	.short	0x0000
        /*0044*/ 	.byte	0x00, 0xf5, 0x21, 0x00


	//----- nvinfo : EIATTR_SPARSE_MMA_MASK
	.align		4
.L_29:
        /*0048*/ 	.byte	0x03, 0x50
        /*004a*/ 	.short	0x0000


	//----- nvinfo : EIATTR_MAXREG_COUNT
	.align		4
        /*004c*/ 	.byte	0x03, 0x1b
        /*004e*/ 	.short	0x00ff


	//----- nvinfo : EIATTR_MERCURY_ISA_VERSION
	.align		4
        /*0050*/ 	.byte	0x03, 0x5f
        /*0052*/ 	.short	0x0101


	//----- nvinfo : EIATTR_VRC_CTA_INIT_COUNT
	.align		4
        /*0054*/ 	.byte	0x02, 0x4a
	.zero		1
	.zero		1


	//----- nvinfo : EIATTR_EXIT_INSTR_OFFSETS
	.align		4
        /*0058*/ 	.byte	0x04, 0x1c
        /*005a*/ 	.short	(.L_31 - .L_30)


	//   ....[0]....
.L_30:
        /*005c*/ 	.word	0x00000080


	//   ....[1]....
        /*0060*/ 	.word	0x00000d80


	//----- nvinfo : EIATTR_CBANK_PARAM_SIZE
	.align		4
.L_31:
        /*0064*/ 	.byte	0x03, 0x19
        /*0066*/ 	.short	0x0020


	//----- nvinfo : EIATTR_PARAM_CBANK
	.align		4
        /*0068*/ 	.byte	0x04, 0x0a
        /*006a*/ 	.short	(.L_33 - .L_32)
	.align		4
.L_32:
        /*006c*/ 	.word	index@(.nv.constant0._Z19sum_across_channelsP14__nv_bfloat162S0_ll)
        /*0070*/ 	.short	0x0380
        /*0072*/ 	.short	0x0020


	//----- nvinfo : EIATTR_SW_WAR
	.align		4
.L_33:
        /*0074*/ 	.byte	0x04, 0x36
        /*0076*/ 	.short	(.L_35 - .L_34)
.L_34:
        /*0078*/ 	.word	0x00000008
.L_35:


//--------------------- .nv.info._Z15rotate_spectrumP14__nv_bfloat162S0_llf --------------------------
	.section	.nv.info._Z15rotate_spectrumP14__nv_bfloat162S0_llf,"",@"SHT_CUDA_INFO"
	.sectionflags	@""
	.align	4


	//----- nvinfo : EIATTR_CUDA_API_VERSION
	.align		4
        /*0000*/ 	.byte	0x04, 0x37
        /*0002*/ 	.short	(.L_37 - .L_36)
.L_36:
        /*0004*/ 	.word	0x00000082


	//----- nvinfo : EIATTR_KPARAM_INFO
	.align		4
.L_37:
        /*0008*/ 	.byte	0x04, 0x17
        /*000a*/ 	.short	(.L_39 - .L_38)
.L_38:
        /*000c*/ 	.word	0x00000000
        /*0010*/ 	.short	0x0004
        /*0012*/ 	.short	0x0020
        /*0014*/ 	.byte	0x00, 0xf0, 0x11, 0x00


	//----- nvinfo : EIATTR_KPARAM_INFO
	.align		4
.L_39:
        /*0018*/ 	.byte	0x04, 0x17
        /*001a*/ 	.short	(.L_41 - .L_40)
.L_40:
        /*001c*/ 	.word	0x00000000
        /*0020*/ 	.short	0x0003
        /*0022*/ 	.short	0x0018
        /*0024*/ 	.byte	0x00, 0xf0, 0x21, 0x00


	//----- nvinfo : EIATTR_KPARAM_INFO
	.align		4
.L_41:
        /*0028*/ 	.byte	0x04, 0x17
        /*002a*/ 	.short	(.L_43 - .L_42)
.L_42:
        /*002c*/ 	.word	0x00000000
        /*0030*/ 	.short	0x0002
        /*0032*/ 	.short	0x0010
        /*0034*/ 	.byte	0x00, 0xf0, 0x21, 0x00


	//----- nvinfo : EIATTR_KPARAM_INFO
	.align		4
.L_43:
        /*0038*/ 	.byte	0x04, 0x17
        /*003a*/ 	.short	(.L_45 - .L_44)
.L_44:
        /*003c*/ 	.word	0x00000000
        /*0040*/ 	.short	0x0001
        /*0042*/ 	.short	0x0008
        /*0044*/ 	.byte	0x00, 0xf5, 0x21, 0x00


	//----- nvinfo : EIATTR_KPARAM_INFO
	.align		4
.L_45:
        /*0048*/ 	.byte	0x04, 0x17
        /*004a*/ 	.short	(.L_47 - .L_46)
.L_46:
        /*004c*/ 	.word	0x00000000
        /*0050*/ 	.short	0x0000
        /*0052*/ 	.short	0x0000
        /*0054*/ 	.byte	0x00, 0xf5, 0x21, 0x00


	//----- nvinfo : EIATTR_SPARSE_MMA_MASK
	.align		4
.L_47:
        /*0058*/ 	.byte	0x03, 0x50
        /*005a*/ 	.short	0x0000


	//----- nvinfo : EIATTR_MAXREG_COUNT
	.align		4
        /*005c*/ 	.byte	0x03, 0x1b
        /*005e*/ 	.short	0x00ff


	//----- nvinfo : EIATTR_MERCURY_ISA_VERSION
	.align		4
        /*0060*/ 	.byte	0x03, 0x5f
        /*0062*/ 	.short	0x0101


	//----- nvinfo : EIATTR_VRC_CTA_INIT_COUNT
	.align		4
        /*0064*/ 	.byte	0x02, 0x4a
	.zero		1
	.zero		1


	//----- nvinfo : EIATTR_EXIT_INSTR_OFFSETS
	.align		4
        /*0068*/ 	.byte	0x04, 0x1c
        /*006a*/ 	.short	(.L_49 - .L_48)


	//   ....[0]....
.L_48:
        /*006c*/ 	.word	0x00000120


	//   ....[1]....
        /*0070*/ 	.word	0x00000ab0


	//----- nvinfo : EIATTR_CRS_STACK_SIZE
	.align		4
.L_49:
        /*0074*/ 	.byte	0x04, 0x1e
        /*0076*/ 	.short	(.L_51 - .L_50)
.L_50:
        /*0078*/ 	.word	0x00000000


	//----- nvinfo : EIATTR_CBANK_PARAM_SIZE
	.align		4
.L_51:
        /*007c*/ 	.byte	0x03, 0x19
        /*007e*/ 	.short	0x0024


	//----- nvinfo : EIATTR_PARAM_CBANK
	.align		4
        /*0080*/ 	.byte	0x04, 0x0a
        /*0082*/ 	.short	(.L_53 - .L_52)
	.align		4
.L_52:
        /*0084*/ 	.word	index@(.nv.constant0._Z15rotate_spectrumP14__nv_bfloat162S0_llf)
        /*0088*/ 	.short	0x0380
        /*008a*/ 	.short	0x0024


	//----- nvinfo : EIATTR_SW_WAR
	.align		4
.L_53:
        /*008c*/ 	.byte	0x04, 0x36
        /*008e*/ 	.short	(.L_55 - .L_54)
.L_54:
        /*0090*/ 	.word	0x00000008
.L_55:


//--------------------- .nv.info._Z45transpose_and_cast_uint8_t_to_padded_bfloat16PhP13__nv_bfloat16iii --------------------------
	.section	.nv.info._Z45transpose_and_cast_uint8_t_to_padded_bfloat16PhP13__nv_bfloat16iii,"",@"SHT_CUDA_INFO"
	.sectionflags	@""
	.align	4


	//----- nvinfo : EIATTR_CUDA_API_VERSION
	.align		4
        /*0000*/ 	.byte	0x04, 0x37
        /*0002*/ 	.short	(.L_57 - .L_56)
.L_56:
        /*0004*/ 	.word	0x00000082


	//----- nvinfo : EIATTR_KPARAM_INFO
	.align		4
.L_57:
        /*0008*/ 	.byte	0x04, 0x17
        /*000a*/ 	.short	(.L_59 - .L_58)
.L_58:
        /*000c*/ 	.word	0x00000000
        /*0010*/ 	.short	0x0004
        /*0012*/ 	.short	0x0018
        /*0014*/ 	.byte	0x00, 0xf0, 0x11, 0x00


	//----- nvinfo : EIATTR_KPARAM_INFO
	.align		4
.L_59:
        /*0018*/ 	.byte	0x04, 0x17
        /*001a*/ 	.short	(.L_61 - .L_60)
.L_60:
        /*001c*/ 	.word	0x00000000
        /*0020*/ 	.short	0x0003
        /*0022*/ 	.short	0x0014
        /*0024*/ 	.byte	0x00, 0xf0, 0x11, 0x00


	//----- nvinfo : EIATTR_KPARAM_INFO
	.align		4
.L_61:
        /*0028*/ 	.byte	0x04, 0x17
        /*002a*/ 	.short	(.L_63 - .L_62)
.L_62:
        /*002c*/ 	.word	0x00000000
        /*0030*/ 	.short	0x0002
        /*0032*/ 	.short	0x0010
        /*0034*/ 	.byte	0x00, 0xf0, 0x11, 0x00


	//----- nvinfo : EIATTR_KPARAM_INFO
	.align		4
.L_63:
        /*0038*/ 	.byte	0x04, 0x17
        /*003a*/ 	.short	(.L_65 - .L_64)
.L_64:
        /*003c*/ 	.word	0x00000000
        /*0040*/ 	.short	0x0001
        /*0042*/ 	.short	0x0008
        /*0044*/ 	.byte	0x00, 0xf5, 0x21, 0x00


	//----- nvinfo : EIATTR_KPARAM_INFO
	.align		4
.L_65:
        /*0048*/ 	.byte	0x04, 0x17
        /*004a*/ 	.short	(.L_67 - .L_66)
.L_66:
        /*004c*/ 	.word	0x00000000
        /*0050*/ 	.short	0x0000
        /*0052*/ 	.short	0x0000
        /*0054*/ 	.byte	0x00, 0xf5, 0x21, 0x00


	//----- nvinfo : EIATTR_SPARSE_MMA_MASK
	.align		4
.L_67:
        /*0058*/ 	.byte	0x03, 0x50
        /*005a*/ 	.short	0x0000


	//----- nvinfo : EIATTR_MAXREG_COUNT
	.align		4
        /*005c*/ 	.byte	0x03, 0x1b
        /*005e*/ 	.short	0x00ff


	//----- nvinfo : EIATTR_MERCURY_ISA_VERSION
	.align		4
        /*0060*/ 	.byte	0x03, 0x5f
        /*0062*/ 	.short	0x0101


	//----- nvinfo : EIATTR_VRC_CTA_INIT_COUNT
	.align		4
        /*0064*/ 	.byte	0x02, 0x4a
	.zero		1
	.zero		1


	//----- nvinfo : EIATTR_EXIT_INSTR_OFFSETS
	.align		4
        /*0068*/ 	.byte	0x04, 0x1c
        /*006a*/ 	.short	(.L_69 - .L_68)


	//   ....[0]....
.L_68:
        /*006c*/ 	.word	0x000000c0


	//   ....[1]....
        /*0070*/ 	.word	0x00000190


	//----- nvinfo : EIATTR_CBANK_PARAM_SIZE
	.align		4
.L_69:
        /*0074*/ 	.byte	0x03, 0x19
        /*0076*/ 	.short	0x001c


	//----- nvinfo : EIATTR_PARAM_CBANK
	.align		4
        /*0078*/ 	.byte	0x04, 0x0a
        /*007a*/ 	.short	(.L_71 - .L_70)
	.align		4
.L_70:
        /*007c*/ 	.word	index@(.nv.constant0._Z45transpose_and_cast_uint8_t_to_padded_bfloat16PhP13__nv_bfloat16iii)
        /*0080*/ 	.short	0x0380
        /*0082*/ 	.short	0x001c


	//----- nvinfo : EIATTR_SW_WAR
	.align		4
.L_71:
        /*0084*/ 	.byte	0x04, 0x36
        /*0086*/ 	.short	(.L_73 - .L_72)
.L_72:
        /*0088*/ 	.word	0x00000008
.L_73:


//--------------------- .nv.callgraph             --------------------------
	.section	.nv.callgraph,"",@"SHT_CUDA_CALLGRAPH"
	.align	4
	.sectionentsize	8
	.align		4
        /*0000*/ 	.word	0x00000000
	.align		4
        /*0004*/ 	.word	0xffffffff
	.align		4
        /*0008*/ 	.word	0x00000000
	.align		4
        /*000c*/ 	.word	0xfffffffe
	.align		4
        /*0010*/ 	.word	0x00000000
	.align		4
        /*0014*/ 	.word	0xfffffffd
	.align		4
        /*0018*/ 	.word	0x00000000
	.align		4
        /*001c*/ 	.word	0xfffffffc


//--------------------- .nv.constant3             --------------------------
	.section	.nv.constant3,"a",@progbits
	.align	4
.nv.constant3:
	.type		cachedTimeShiftsPerDM,@object
	.size		cachedTimeShiftsPerDM,(.L_0 - cachedTimeShiftsPerDM)
cachedTimeShiftsPerDM:
	.zero		16384
.L_0:


//--------------------- .nv.constant4             --------------------------
	.section	.nv.constant4,"a",@progbits
	.align	8
	.align		8
.nv.constant4:
        /*0000*/ 	.dword	__cudart_i2opi_f


//--------------------- .text._Z19sum_across_channelsP14__nv_bfloat162S0_ll --------------------------
	.section	.text._Z19sum_across_channelsP14__nv_bfloat162S0_ll,"ax",@progbits
	.align	128
        .global         _Z19sum_across_channelsP14__nv_bfloat162S0_ll
        .type           _Z19sum_across_channelsP14__nv_bfloat162S0_ll,@function
        .size           _Z19sum_across_channelsP14__nv_bfloat162S0_ll,(.L_x_14 - _Z19sum_across_channelsP14__nv_bfloat162S0_ll)
        .other          _Z19sum_across_channelsP14__nv_bfloat162S0_ll,@"STO_CUDA_ENTRY STV_DEFAULT"
_Z19sum_across_channelsP14__nv_bfloat162S0_ll:
.text._Z19sum_across_channelsP14__nv_bfloat162S0_ll:
[----:B------:R-:W-:Y:S01]  /*0000*/  LDC R1, c[0x0][0x37c] ;  /* 0x0000df00ff017b82 */ /* 0x000fe20000000800 */
[----:B------:R-:W0:Y:S07]  /*0010*/  S2R R13, SR_TID.X ;  /* 0x00000000000d7919 */ /* 0x000e2e0000002100 */
[----:B------:R-:W0:Y:S08]  /*0020*/  S2UR UR4, SR_CTAID.X ;  /* 0x00000000000479c3 */ /* 0x000e300000002500 */
[----:B------:R-:W0:Y:S08]  /*0030*/  LDC R12, c[0x0][0x360] ;  /* 0x0000d800ff0c7b82 */ /* 0x000e300000000800 */
[----:B------:R-:W1:Y:S01]  /*0040*/  LDC.64 R10, c[0x0][0x398] ;  /* 0x0000e600ff0a7b82 */ /* 0x000e620000000a00 */
[----:B0-----:R-:W-:-:S05]  /*0050*/  IMAD R12, R12, UR4, R13 ;  /* 0x000000040c0c7c24 */ /* 0x001fca000f8e020d */
[----:B-1----:R-:W-:-:S04]  /*0060*/  ISETP.GE.U32.AND P0, PT, R12, R10, PT ;  /* 0x0000000a0c00720c */ /* 0x002fc80003f06070 */
[----:B------:R-:W-:-:S13]  /*0070*/  ISETP.GE.AND.EX P0, PT, RZ, R11, PT, P0 ;  /* 0x0000000bff00720c */ /* 0x000fda0003f06300 */
[----:B------:R-:W-:Y:S05]  /*0080*/  @P0 EXIT ;  /* 0x000000000000094d */ /* 0x000fea0003800000 */
[----:B------:R-:W0:Y:S01]  /*0090*/  LDCU.64 UR8, c[0x0][0x390] ;  /* 0x00007200ff0877ac */ /* 0x000e220008000a00 */
[----:B------:R-:W-:Y:S01]  /*00a0*/  PRMT R20, RZ, 0x5410, RZ ;  /* 0x00005410ff147816 */ /* 0x000fe200000000ff */
[----:B------:R-:W1:Y:S01]  /*00b0*/  LDCU.64 UR10, c[0x0][0x358] ;  /* 0x00006b00ff0a77ac */ /* 0x000e620008000a00 */
[----:B0-----:R-:W-:-:S04]  /*00c0*/  UISETP.GE.U32.AND UP0, UPT, UR8, 0x1, UPT ;  /* 0x000000010800788c */ /* 0x001fc8000bf06070 */
[----:B------:R-:W-:-:S09]  /*00d0*/  UISETP.GE.AND.EX UP0, UPT, UR9, URZ, UPT, UP0 ;  /* 0x000000ff0900728c */ /* 0x000fd2000bf06300 */
[----:B-1----:R-:W-:Y:S05]  /*00e0*/  BRA.U !UP0, `(.L_x_0) ;  /* 0x0000000d08147547 */ /* 0x002fea000b800000 */
[----:B------:R-:W-:Y:S01]  /*00f0*/  UISETP.GE.U32.AND UP1, UPT, UR8, 0x10, UPT ;  /* 0x000000100800788c */ /* 0x000fe2000bf26070 */
[----:B------:R-:W-:Y:S01]  /*0100*/  PRMT R20, R20, 0x5410, RZ ;  /* 0x0000541014147816 */ /* 0x000fe200000000ff */
[----:B------:R-:W-:Y:S02]  /*0110*/  ULOP3.LUT UR12, UR8, 0xf, URZ, 0xc0, !UPT ;  /* 0x0000000f080c7892 */ /* 0x000fe4000f8ec0ff */
[----:B------:R-:W-:Y:S02]  /*0120*/  UISETP.GE.U32.AND.EX UP1, UPT, UR9, URZ, UPT, UP1 ;  /* 0x000000ff0900728c */ /* 0x000fe4000bf26110 */
[----:B------:R-:W-:Y:S01]  /*0130*/  UISETP.NE.U32.AND UP0, UPT, UR12, URZ, UPT ;  /* 0x000000ff0c00728c */ /* 0x000fe2000bf05070 */
[----:B------:R-:W-:Y:S01]  /*0140*/  UMOV UR5, URZ ;  /* 0x000000ff00057c82 */ /* 0x000fe20008000000 */
[----:B------:R-:W-:Y:S02]  /*0150*/  UMOV UR6, URZ ;  /* 0x000000ff00067c82 */ /* 0x000fe40008000000 */
[----:B------:R-:W-:-:S03]  /*0160*/  UISETP.NE.AND.EX UP0, UPT, URZ, URZ, UPT, UP0 ;  /* 0x000000ffff00728c */ /* 0x000fc6000bf05300 */
[----:B------:R-:W-:Y:S08]  /*0170*/  BRA.U !UP1, `(.L_x_1) ;  /* 0x0000000509487547 */ /* 0x000ff0000b800000 */
[----:B------:R-:W0:Y:S01]  /*0180*/  LDCU.64 UR6, c[0x0][0x380] ;  /* 0x00007000ff0677ac */ /* 0x000e220008000a00 */
[C---:B------:R-:W-:Y:S01]  /*0190*/  IMAD.WIDE.U32 R14, R10.reuse, 0x4, RZ ;  /* 0x000000040a0e7825 */ /* 0x040fe200078e00ff */
[----:B------:R-:W-:Y:S01]  /*01a0*/  SHF.L.U64.HI R2, R10, 0x6, R11 ;  /* 0x000000060a027819 */ /* 0x000fe2000001020b */
[----:B------:R-:W-:Y:S02]  /*01b0*/  ULOP3.LUT UR5, UR8, 0xfffffff0, URZ, 0xc0, !UPT ;  /* 0xfffffff008057892 */ /* 0x000fe4000f8ec0ff */
[----:B------:R-:W-:Y:S01]  /*01c0*/  IMAD.SHL.U32 R5, R11, 0x4, RZ ;  /* 0x000000040b057824 */ /* 0x000fe200078e00ff */
[----:B------:R-:W-:-:S03]  /*01d0*/  PRMT R20, R20, 0x5410, RZ ;  /* 0x0000541014147816 */ /* 0x000fc600000000ff */
[----:B------:R-:W-:Y:S01]  /*01e0*/  IMAD.IADD R0, R15, 0x1, R5 ;  /* 0x000000010f007824 */ /* 0x000fe200078e0205 */
[----:B------:R-:W-:Y:S01]  /*01f0*/  UMOV UR4, UR5 ;  /* 0x0000000500047c82 */ /* 0x000fe20008000000 */
[----:B0-----:R-:W-:Y:S01]  /*0200*/  LEA R4, P0, R12, UR6, 0x2 ;  /* 0x000000060c047c11 */ /* 0x001fe2000f8010ff */
[----:B------:R-:W-:-:S03]  /*0210*/  ULOP3.LUT UR6, UR9, 0x7fffffff, URZ, 0xc0, !UPT ;  /* 0x7fffffff09067892 */ /* 0x000fc6000f8ec0ff */
[----:B------:R-:W-:-:S04]  /*0220*/  LEA.HI.X R3, R12, UR7, RZ, 0x2, P0 ;  /* 0x000000070c037c11 */ /* 0x000fc800080f14ff */
[----:B------:R-:W-:-:S05]  /*0230*/  UMOV UR7, UR6 ;  /* 0x0000000600077c82 */ /* 0x000fca0008000000 */
.L_x_2:
[----:B------:R-:W-:Y:S02]  /*0240*/  MOV R5, R3 ;  /* 0x0000000300057202 */ /* 0x000fe40000000f00 */
[----:B------:R-:W-:-:S03]  /*0250*/  IADD3 R16, P0, PT, R4, R14, RZ ;  /* 0x0000000e04107210 */ /* 0x000fc60007f1e0ff */
[----:B------:R-:W2:Y:S02]  /*0260*/  LDG.E R21, desc[UR10][R4.64] ;  /* 0x0000000a04157981 */ /* 0x000ea4000c1e1900 */
[----:B------:R-:W-:-:S05]  /*0270*/  IMAD.X R17, R3, 0x1, R0, P0 ;  /* 0x0000000103117824 */ /* 0x000fca00000e0600 */
[----:B------:R0:W3:Y:S01]  /*0280*/  LDG.E R5, desc[UR10][R16.64] ;  /* 0x0000000a10057981 */ /* 0x0000e2000c1e1900 */
[----:B------:R-:W-:-:S05]  /*0290*/  IADD3 R6, P0, PT, R16, R14, RZ ;  /* 0x0000000e10067210 */ /* 0x000fca0007f1e0ff */
[----:B------:R-:W-:Y:S01]  /*02a0*/  IMAD.X R7, R17, 0x1, R0, P0 ;  /* 0x0000000111077824 */ /* 0x000fe200000e0600 */
[----:B------:R-:W-:-:S04]  /*02b0*/  IADD3 R26, P0, PT, R6, R14, RZ ;  /* 0x0000000e061a7210 */ /* 0x000fc80007f1e0ff */
[----:B------:R-:W4:Y:S01]  /*02c0*/  LDG.E R6, desc[UR10][R6.64] ;  /* 0x0000000a06067981 */ /* 0x000f22000c1e1900 */
[----:B------:R-:W-:Y:S02]  /*02d0*/  IADD3.X R27, PT, PT, R7, R0, RZ, P0, !PT ;  /* 0x00000000071b7210 */ /* 0x000fe400007fe4ff */
[----:B------:R-:W-:-:S05]  /*02e0*/  IADD3 R8, P0, PT, R26, R14, RZ ;  /* 0x0000000e1a087210 */ /* 0x000fca0007f1e0ff */
[--C-:B------:R-:W-:Y:S01]  /*02f0*/  IMAD.X R9, R27, 0x1, R0.reuse, P0 ;  /* 0x000000011b097824 */ /* 0x100fe200000e0600 */
[-C--:B------:R-:W-:Y:S01]  /*0300*/  IADD3 R28, P0, PT, R8, R14.reuse, RZ ;  /* 0x0000000e081c7210 */ /* 0x080fe20007f1e0ff */
[----:B------:R1:W5:Y:S04]  /*0310*/  LDG.E R7, desc[UR10][R26.64] ;  /* 0x0000000a1a077981 */ /* 0x000368000c1e1900 */
[----:B------:R-:W5:Y:S01]  /*0320*/  LDG.E R8, desc[UR10][R8.64] ;  /* 0x0000000a08087981 */ /* 0x000f62000c1e1900 */
[----:B------:R-:W-:Y:S01]  /*0330*/  IMAD.X R29, R9, 0x1, R0, P0 ;  /* 0x00000001091d7824 */ /* 0x000fe200000e0600 */
[----:B------:R-:W-:-:S04]  /*0340*/  IADD3 R22, P0, PT, R28, R14, RZ ;  /* 0x0000000e1c167210 */ /* 0x000fc80007f1e0ff */
[----:B------:R-:W-:Y:S01]  /*0350*/  IADD3.X R23, PT, PT, R29, R0, RZ, P0, !PT ;  /* 0x000000001d177210 */ /* 0x000fe200007fe4ff */
[----:B------:R1:W5:Y:S01]  /*0360*/  LDG.E R9, desc[UR10][R28.64] ;  /* 0x0000000a1c097981 */ /* 0x000362000c1e1900 */
[----:B------:R-:W-:-:S03]  /*0370*/  IADD3 R18, P0, PT, R22, R14, RZ ;  /* 0x0000000e16127210 */ /* 0x000fc60007f1e0ff */
[----:B------:R-:W5:Y:S02]  /*0380*/  LDG.E R22, desc[UR10][R22.64] ;  /* 0x0000000a16167981 */ /* 0x000f64000c1e1900 */
[----:B------:R-:W-:Y:S01]  /*0390*/  IMAD.X R19, R23, 0x1, R0, P0 ;  /* 0x0000000117137824 */ /* 0x000fe200000e0600 */
[----:B------:R-:W-:-:S05]  /*03a0*/  IADD3 R24, P0, PT, R18, R14, RZ ;  /* 0x0000000e12187210 */ /* 0x000fca0007f1e0ff */
[----:B------:R-:W-:Y:S01]  /*03b0*/  IMAD.X R25, R19, 0x1, R0, P0 ;  /* 0x0000000113197824 */ /* 0x000fe200000e0600 */
[----:B------:R1:W5:Y:S01]  /*03c0*/  LDG.E R23, desc[UR10][R18.64] ;  /* 0x0000000a12177981 */ /* 0x000362000c1e1900 */
[----:B0-----:R-:W-:-:S03]  /*03d0*/  IADD3 R16, P0, PT, R24, R14, RZ ;  /* 0x0000000e18107210 */ /* 0x001fc60007f1e0ff */
[----:B------:R-:W5:Y:S01]  /*03e0*/  LDG.E R24, desc[UR10][R24.64] ;  /* 0x0000000a18187981 */ /* 0x000f62000c1e1900 */
[----:B------:R-:W-:Y:S02]  /*03f0*/  IADD3.X R17, PT, PT, R25, R0, RZ, P0, !PT ;  /* 0x0000000019117210 */ /* 0x000fe400007fe4ff */
[----:B-1----:R-:W-:-:S05]  /*0400*/  IADD3 R26, P0, PT, R16, R14, RZ ;  /* 0x0000000e101a7210 */ /* 0x002fca0007f1e0ff */
[----:B------:R-:W-:Y:S01]  /*0410*/  IMAD.X R27, R17, 0x1, R0, P0 ;  /* 0x00000001111b7824 */ /* 0x000fe200000e0600 */
[----:B------:R0:W5:Y:S01]  /*0420*/  LDG.E R25, desc[UR10][R16.64] ;  /* 0x0000000a10197981 */ /* 0x000162000c1e1900 */
[----:B------:R-:W-:-:S03]  /*0430*/  IADD3 R28, P0, PT, R26, R14, RZ ;  /* 0x0000000e1a1c7210 */ /* 0x000fc60007f1e0ff */
[----:B------:R-:W5:Y:S01]  /*0440*/  LDG.E R26, desc[UR10][R26.64] ;  /* 0x0000000a1a1a7981 */ /* 0x000f62000c1e1900 */
[----:B------:R-:W-:Y:S02]  /*0450*/  IADD3.X R29, PT, PT, R27, R0, RZ, P0, !PT ;  /* 0x000000001b1d7210 */ /* 0x000fe400007fe4ff */
[----:B------:R-:W-:-:S05]  /*0460*/  IADD3 R18, P0, PT, R28, R14, RZ ;  /* 0x0000000e1c127210 */ /* 0x000fca0007f1e0ff */
[----:B------:R-:W-:Y:S01]  /*0470*/  IMAD.X R19, R29, 0x1, R0, P0 ;  /* 0x000000011d137824 */ /* 0x000fe200000e0600 */
[----:B------:R-:W5:Y:S01]  /*0480*/  LDG.E R27, desc[UR10][R28.64] ;  /* 0x0000000a1c1b7981 */ /* 0x000f62000c1e1900 */
[----:B0-----:R-:W-:-:S03]  /*0490*/  IADD3 R16, P0, PT, R18, R14, RZ ;  /* 0x0000000e12107210 */ /* 0x001fc60007f1e0ff */
[----:B------:R2:W5:Y:S01]  /*04a0*/  LDG.E R18, desc[UR10][R18.64] ;  /* 0x0000000a12127981 */ /* 0x000562000c1e1900 */
[----:B------:R-:W-:Y:S01]  /*04b0*/  IADD3.X R17, PT, PT, R19, R0, RZ, P0, !PT ;  /* 0x0000000013117210 */ /* 0x000fe200007fe4ff */
[----:B--2---:R-:W-:Y:S01]  /*04c0*/  HFMA2.BF16_V2 R19, R20, 1, 1, R21 ;  /* 0x3f803f8014137831 */ /* 0x004fe20000200015 */
[----:B------:R-:W-:-:S03]  /*04d0*/  IADD3 R20, P0, PT, R16, R14, RZ ;  /* 0x0000000e10147210 */ /* 0x000fc60007f1e0ff */
[----:B------:R-:W2:Y:S02]  /*04e0*/  LDG.E R16, desc[UR10][R16.64] ;  /* 0x0000000a10107981 */ /* 0x000ea4000c1e1900 */
[----:B------:R-:W-:Y:S01]  /*04f0*/  IMAD.X R21, R17, 0x1, R0, P0 ;  /* 0x0000000111157824 */ /* 0x000fe200000e0600 */
[----:B------:R-:W-:Y:S01]  /*0500*/  IADD3 R28, P0, PT, R20, R14, RZ ;  /* 0x0000000e141c7210 */ /* 0x000fe20007f1e0ff */
[----:B---3--:R-:W-:-:S03]  /*0510*/  HADD2.BF16_V2 R19, R19, R5 ;  /* 0x0000000513137230 */ /* 0x008fc60000200000 */
[----:B------:R-:W3:Y:S01]  /*0520*/  LDG.E R5, desc[UR10][R20.64] ;  /* 0x0000000a14057981 */ /* 0x000ee2000c1e1900 */
[----:B------:R-:W-:-:S05]  /*0530*/  IADD3.X R29, PT, PT, R21, R0, RZ, P0, !PT ;  /* 0x00000000151d7210 */ /* 0x000fca00007fe4ff */
[----:B------:R-:W3:Y:S01]  /*0540*/  LDG.E R28, desc[UR10][R28.64] ;  /* 0x0000000a1c1c7981 */ /* 0x000ee2000c1e1900 */
[----:B----4-:R-:W-:-:S04]  /*0550*/  HFMA2.BF16_V2 R19, R19, 1, 1, R6 ;  /* 0x3f803f8013137831 */ /* 0x010fc80000200006 */
[----:B-----5:R-:W-:-:S04]  /*0560*/  HADD2.BF16_V2 R19, R19, R7 ;  /* 0x0000000713137230 */ /* 0x020fc80000200000 */
[----:B------:R-:W-:-:S04]  /*0570*/  HFMA2.BF16_V2 R19, R19, 1, 1, R8 ;  /* 0x3f803f8013137831 */ /* 0x000fc80000200008 */
[----:B------:R-:W-:-:S04]  /*0580*/  HADD2.BF16_V2 R19, R19, R9 ;  /* 0x0000000913137230 */ /* 0x000fc80000200000 */
[----:B------:R-:W-:-:S04]  /*0590*/  HFMA2.BF16_V2 R19, R19, 1, 1, R22 ;  /* 0x3f803f8013137831 */ /* 0x000fc80000200016 */
[----:B------:R-:W-:-:S04]  /*05a0*/  HADD2.BF16_V2 R19, R19, R23 ;  /* 0x0000001713137230 */ /* 0x000fc80000200000 */
[----:B------:R-:W-:-:S04]  /*05b0*/  HFMA2.BF16_V2 R19, R19, 1, 1, R24 ;  /* 0x3f803f8013137831 */ /* 0x000fc80000200018 */
[----:B------:R-:W-:-:S04]  /*05c0*/  HADD2.BF16_V2 R19, R19, R25 ;  /* 0x0000001913137230 */ /* 0x000fc80000200000 */
[----:B------:R-:W-:-:S04]  /*05d0*/  HFMA2.BF16_V2 R19, R19, 1, 1, R26 ;  /* 0x3f803f8013137831 */ /* 0x000fc8000020001a */
[----:B------:R-:W-:-:S04]  /*05e0*/  HADD2.BF16_V2 R9, R19, R27 ;  /* 0x0000001b13097230 */ /* 0x000fc80000200000 */
[----:B------:R-:W-:Y:S01]  /*05f0*/  HFMA2.BF16_V2 R8, R9, 1, 1, R18 ;  /* 0x3f803f8009087831 */ /* 0x000fe20000200012 */
[----:B------:R-:W-:-:S04]  /*0600*/  UIADD3 UR4, UP1, UPT, UR4, -0x10, URZ ;  /* 0xfffffff004047890 */ /* 0x000fc8000ff3e0ff */
[----:B------:R-:W-:Y:S02]  /*0610*/  UIADD3.X UR7, UPT, UPT, UR7, -0x1, URZ, UP1, !UPT ;  /* 0xffffffff07077890 */ /* 0x000fe40008ffe4ff */
[----:B------:R-:W-:-:S04]  /*0620*/  UISETP.NE.U32.AND UP1, UPT, UR4, URZ, UPT ;  /* 0x000000ff0400728c */ /* 0x000fc8000bf25070 */
[----:B------:R-:W-:Y:S01]  /*0630*/  UISETP.NE.AND.EX UP1, UPT, UR7, URZ, UPT, UP1 ;  /* 0x000000ff0700728c */ /* 0x000fe2000bf25310 */
[----:B------:R-:W-:-:S05]  /*0640*/  LEA R4, P0, R10, R4, 0x6 ;  /* 0x000000040a047211 */ /* 0x000fca00078030ff */
[----:B------:R-:W-:Y:S02]  /*0650*/  IMAD.X R3, R3, 0x1, R2, P0 ;  /* 0x0000000103037824 */ /* 0x000fe400000e0602 */
[----:B--2---:R-:W-:-:S04]  /*0660*/  HADD2.BF16_V2 R8, R8, R16 ;  /* 0x0000001008087230 */ /* 0x004fc80000200000 */
[----:B---3--:R-:W-:-:S04]  /*0670*/  HFMA2.BF16_V2 R8, R8, 1, 1, R5 ;  /* 0x3f803f8008087831 */ /* 0x008fc80000200005 */
[----:B------:R-:W-:Y:S01]  /*0680*/  HADD2.BF16_V2 R20, R8, R28 ;  /* 0x0000001c08147230 */ /* 0x000fe20000200000 */
[----:B------:R-:W-:Y:S06]  /*0690*/  BRA.U UP1, `(.L_x_2) ;  /* 0xfffffff901e87547 */ /* 0x000fec000b83ffff */
.L_x_1:
[----:B------:R-:W-:Y:S05]  /*06a0*/  BRA.U !UP0, `(.L_x_0) ;  /* 0x0000000508a47547 */ /* 0x000fea000b800000 */
[----:B------:R-:W-:Y:S02]  /*06b0*/  UISETP.GE.U32.AND UP1, UPT, UR12, 0x8, UPT ;  /* 0x000000080c00788c */ /* 0x000fe4000bf26070 */
[----:B------:R-:W-:Y:S02]  /*06c0*/  ULOP3.LUT UR4, UR8, 0x7, URZ, 0xc0, !UPT ;  /* 0x0000000708047892 */ /* 0x000fe4000f8ec0ff */
[----:B------:R-:W-:Y:S02]  /*06d0*/  UISETP.GE.U32.AND.EX UP1, UPT, URZ, URZ, UPT, UP1 ;  /* 0x000000ffff00728c */ /* 0x000fe4000bf26110 */
[----:B------:R-:W-:-:S04]  /*06e0*/  UISETP.NE.U32.AND UP0, UPT, UR4, URZ, UPT ;  /* 0x000000ff0400728c */ /* 0x000fc8000bf05070 */
[----:B------:R-:W-:-:S03]  /*06f0*/  UISETP.NE.AND.EX UP0, UPT, URZ, URZ, UPT, UP0 ;  /* 0x000000ffff00728c */ /* 0x000fc6000bf05300 */
[----:B------:R-:W-:Y:S08]  /*0700*/  BRA.U !UP1, `(.L_x_3) ;  /* 0x0000000109a87547 */ /* 0x000ff0000b800000 */
[----:B------:R-:W0:Y:S01]  /*0710*/  LDCU.64 UR12, c[0x0][0x380] ;  /* 0x00007000ff0c77ac */ /* 0x000e220008000a00 */
[----:B------:R-:W-:Y:S01]  /*0720*/  MOV R13, RZ ;  /* 0x000000ff000d7202 */ /* 0x000fe20000000f00 */
[C---:B------:R-:W-:Y:S02]  /*0730*/  IMAD R0, R10.reuse, UR6, RZ ;  /* 0x000000060a007c24 */ /* 0x040fe4000f8e02ff */
[C---:B------:R-:W-:Y:S02]  /*0740*/  IMAD.SHL.U32 R7, R10.reuse, 0x4, RZ ;  /* 0x000000040a077824 */ /* 0x040fe400078e00ff */
[----:B------:R-:W-:-:S04]  /*0750*/  IMAD.WIDE.U32 R2, R10, UR5, R12 ;  /* 0x000000050a027c25 */ /* 0x000fc8000f8e000c */
[----:B------:R-:W-:-:S05]  /*0760*/  IMAD R5, R11, UR5, R0 ;  /* 0x000000050b057c24 */ /* 0x000fca000f8e0200 */
[----:B------:R-:W-:Y:S02]  /*0770*/  IADD3 R3, PT, PT, R3, R5, RZ ;  /* 0x0000000503037210 */ /* 0x000fe40007ffe0ff */
[----:B------:R-:W-:Y:S02]  /*0780*/  SHF.L.U64.HI R5, R10, 0x2, R11 ;  /* 0x000000020a057819 */ /* 0x000fe4000001020b */
[----:B0-----:R-:W-:-:S04]  /*0790*/  LEA R8, P1, R2, UR12, 0x2 ;  /* 0x0000000c02087c11 */ /* 0x001fc8000f8210ff */
[----:B------:R-:W-:Y:S02]  /*07a0*/  LEA.HI.X R9, R2, UR13, R3, 0x2, P1 ;  /* 0x0000000d02097c11 */ /* 0x000fe400088f1403 */
[----:B------:R-:W-:-:S03]  /*07b0*/  IADD3 R14, P0, PT, R7, R8, RZ ;  /* 0x00000008070e7210 */ /* 0x000fc60007f1e0ff */
[----:B------:R-:W2:Y:S01]  /*07c0*/  LDG.E R0, desc[UR10][R8.64] ;  /* 0x0000000a08007981 */ /* 0x000ea2000c1e1900 */
[----:B------:R-:W-:Y:S01]  /*07d0*/  IADD3 R16, P1, PT, R14, R7, RZ ;  /* 0x000000070e107210 */ /* 0x000fe20007f3e0ff */
[----:B------:R-:W-:-:S03]  /*07e0*/  IMAD.X R15, R5, 0x1, R9, P0 ;  /* 0x00000001050f7824 */ /* 0x000fc600000e0609 */
[----:B------:R-:W-:Y:S02]  /*07f0*/  IADD3 R18, P0, PT, R16, R7, RZ ;  /* 0x0000000710127210 */ /* 0x000fe40007f1e0ff */
[----:B------:R-:W-:Y:S02]  /*0800*/  IADD3.X R17, PT, PT, R15, R5, RZ, P1, !PT ;  /* 0x000000050f117210 */ /* 0x000fe40000ffe4ff */
[----:B------:R-:W3:Y:S03]  /*0810*/  LDG.E R15, desc[UR10][R14.64] ;  /* 0x0000000a0e0f7981 */ /* 0x000ee6000c1e1900 */
[----:B------:R-:W-:Y:S02]  /*0820*/  IMAD.X R19, R17, 0x1, R5, P0 ;  /* 0x0000000111137824 */ /* 0x000fe400000e0605 */
[----:B------:R-:W4:Y:S01]  /*0830*/  LDG.E R17, desc[UR10][R16.64] ;  /* 0x0000000a10117981 */ /* 0x000f22000c1e1900 */
[----:B------:R-:W-:-:S04]  /*0840*/  IADD3 R22, P1, PT, R18, R7, RZ ;  /* 0x0000000712167210 */ /* 0x000fc80007f3e0ff */
[----:B------:R-:W-:Y:S02]  /*0850*/  IADD3.X R23, PT, PT, R19, R5, RZ, P1, !PT ;  /* 0x0000000513177210 */ /* 0x000fe40000ffe4ff */
[-C--:B------:R-:W-:Y:S01]  /*0860*/  IADD3 R2, P0, PT, R22, R7.reuse, RZ ;  /* 0x0000000716027210 */ /* 0x080fe20007f1e0ff */
[----:B------:R-:W5:Y:S04]  /*0870*/  LDG.E R19, desc[UR10][R18.64] ;  /* 0x0000000a12137981 */ /* 0x000f68000c1e1900 */
[----:B------:R-:W-:Y:S02]  /*0880*/  IMAD.X R3, R23, 0x1, R5, P0 ;  /* 0x0000000117037824 */ /* 0x000fe400000e0605 */
[----:B------:R-:W5:Y:S01]  /*0890*/  LDG.E R23, desc[UR10][R22.64] ;  /* 0x0000000a16177981 */ /* 0x000f62000c1e1900 */
[----:B------:R-:W-:-:S04]  /*08a0*/  IADD3 R6, P1, PT, R2, R7, RZ ;  /* 0x0000000702067210 */ /* 0x000fc80007f3e0ff */
[----:B------:R-:W-:Y:S02]  /*08b0*/  IADD3 R4, P0, PT, R6, R7, RZ ;  /* 0x0000000706047210 */ /* 0x000fe40007f1e0ff */
[----:B------:R-:W-:Y:S02]  /*08c0*/  IADD3.X R7, PT, PT, R3, R5, RZ, P1, !PT ;  /* 0x0000000503077210 */ /* 0x000fe40000ffe4ff */
[----:B------:R-:W5:Y:S03]  /*08d0*/  LDG.E R3, desc[UR10][R2.64] ;  /* 0x0000000a02037981 */ /* 0x000f66000c1e1900 */
[----:B------:R-:W-:Y:S02]  /*08e0*/  IMAD.X R5, R7, 0x1, R5, P0 ;  /* 0x0000000107057824 */ /* 0x000fe400000e0605 */
[----:B------:R-:W5:Y:S04]  /*08f0*/  LDG.E R7, desc[UR10][R6.64] ;  /* 0x0000000a06077981 */ /* 0x000f68000c1e1900 */
[----:B------:R-:W5:Y:S01]  /*0900*/  LDG.E R5, desc[UR10][R4.64] ;  /* 0x0000000a04057981 */ /* 0x000f62000c1e1900 */
[----:B------:R-:W-:-:S04]  /*0910*/  UIADD3 UR5, UP1, UPT, UR5, 0x8, URZ ;  /* 0x0000000805057890 */ /* 0x000fc8000ff3e0ff */
[----:B------:R-:W-:Y:S01]  /*0920*/  UIADD3.X UR6, UPT, UPT, URZ, UR6, URZ, UP1, !UPT ;  /* 0x00000006ff067290 */ /* 0x000fe20008ffe4ff */
[----:B--2---:R-:W-:-:S04]  /*0930*/  HFMA2.BF16_V2 R0, R20, 1, 1, R0 ;  /* 0x3f803f8014007831 */ /* 0x004fc80000200000 */
[----:B---3--:R-:W-:-:S04]  /*0940*/  HADD2.BF16_V2 R0, R0, R15 ;  /* 0x0000000f00007230 */ /* 0x008fc80000200000 */
[----:B----4-:R-:W-:-:S04]  /*0950*/  HFMA2.BF16_V2 R0, R0, 1, 1, R17 ;  /* 0x3f803f8000007831 */ /* 0x010fc80000200011 */
[----:B-----5:R-:W-:-:S04]  /*0960*/  HADD2.BF16_V2 R0, R0, R19 ;  /* 0x0000001300007230 */ /* 0x020fc80000200000 */
[----:B------:R-:W-:-:S04]  /*0970*/  HFMA2.BF16_V2 R0, R0, 1, 1, R23 ;  /* 0x3f803f8000007831 */ /* 0x000fc80000200017 */
[----:B------:R-:W-:-:S04]  /*0980*/  HADD2.BF16_V2 R0, R0, R3 ;  /* 0x0000000300007230 */ /* 0x000fc80000200000 */
[----:B------:R-:W-:-:S04]  /*0990*/  HFMA2.BF16_V2 R0, R0, 1, 1, R7 ;  /* 0x3f803f8000007831 */ /* 0x000fc80000200007 */
[----:B------:R-:W-:-:S07]  /*09a0*/  HADD2.BF16_V2 R20, R0, R5 ;  /* 0x0000000500147230 */ /* 0x000fce0000200000 */
.L_x_3:
[----:B------:R-:W-:Y:S05]  /*09b0*/  BRA.U !UP0, `(.L_x_0) ;  /* 0x0000000108e07547 */ /* 0x000fea000b800000 */
[----:B------:R-:W-:Y:S02]  /*09c0*/  UISETP.GE.U32.AND UP1, UPT, UR4, 0x4, UPT ;  /* 0x000000040400788c */ /* 0x000fe4000bf26070 */
[----:B------:R-:W-:Y:S02]  /*09d0*/  ULOP3.LUT UR7, UR8, 0x3, URZ, 0xc0, !UPT ;  /* 0x0000000308077892 */ /* 0x000fe4000f8ec0ff */
[----:B------:R-:W-:Y:S02]  /*09e0*/  UISETP.GE.U32.AND.EX UP1, UPT, URZ, URZ, UPT, UP1 ;  /* 0x000000ffff00728c */ /* 0x000fe4000bf26110 */
[----:B------:R-:W-:Y:S01]  /*09f0*/  UISETP.NE.U32.AND UP0, UPT, UR7, URZ, UPT ;  /* 0x000000ff0700728c */ /* 0x000fe2000bf05070 */
[----:B------:R-:W-:-:S03]  /*0a00*/  UMOV UR4, URZ ;  /* 0x000000ff00047c82 */ /* 0x000fc60008000000 */
[----:B------:R-:W-:-:S03]  /*0a10*/  UISETP.NE.AND.EX UP0, UPT, UR4, URZ, UPT, UP0 ;  /* 0x000000ff0400728c */ /* 0x000fc6000bf05300 */
[----:B------:R-:W-:Y:S08]  /*0a20*/  BRA.U !UP1, `(.L_x_4) ;  /* 0x00000001096c7547 */ /* 0x000ff0000b800000 */
[----:B------:R-:W0:Y:S01]  /*0a30*/  LDCU.64 UR8, c[0x0][0x380] ;  /* 0x00007000ff0877ac */ /* 0x000e220008000a00 */
[----:B------:R-:W-:Y:S01]  /*0a40*/  MOV R2, R12 ;  /* 0x0000000c00027202 */ /* 0x000fe20000000f00 */
[C---:B------:R-:W-:Y:S01]  /*0a50*/  IMAD R0, R10.reuse, UR6, RZ ;  /* 0x000000060a007c24 */ /* 0x040fe2000f8e02ff */
[C---:B------:R-:W-:Y:S01]  /*0a60*/  SHF.L.U32 R15, R10.reuse, 0x2, RZ ;  /* 0x000000020a0f7819 */ /* 0x040fe200000006ff */
[----:B------:R-:W-:Y:S01]  /*0a70*/  IMAD.MOV.U32 R3, RZ, RZ, RZ ;  /* 0x000000ffff037224 */ /* 0x000fe200078e00ff */
[C---:B------:R-:W-:Y:S01]  /*0a80*/  SHF.L.U64.HI R9, R10.reuse, 0x2, R11 ;  /* 0x000000020a097819 */ /* 0x040fe2000001020b */
[----:B------:R-:W-:Y:S02]  /*0a90*/  IMAD R5, R11, UR5, R0 ;  /* 0x000000050b057c24 */ /* 0x000fe4000f8e0200 */
[----:B------:R-:W-:-:S04]  /*0aa0*/  IMAD.WIDE.U32 R2, R10, UR5, R2 ;  /* 0x000000050a027c25 */ /* 0x000fc8000f8e0002 */
[----:B------:R-:W-:Y:S01]  /*0ab0*/  IMAD.IADD R5, R3, 0x1, R5 ;  /* 0x0000000103057824 */ /* 0x000fe200078e0205 */
[----:B0-----:R-:W-:-:S04]  /*0ac0*/  LEA R4, P1, R2, UR8, 0x2 ;  /* 0x0000000802047c11 */ /* 0x001fc8000f8210ff */
[----:B------:R-:W-:Y:S02]  /*0ad0*/  LEA.HI.X R5, R2, UR9, R5, 0x2, P1 ;  /* 0x0000000902057c11 */ /* 0x000fe400088f1405 */
[----:B------:R-:W-:-:S03]  /*0ae0*/  IADD3 R6, P0, PT, R15, R4, RZ ;  /* 0x000000040f067210 */ /* 0x000fc60007f1e0ff */
[----:B------:R-:W2:Y:S01]  /*0af0*/  LDG.E R4, desc[UR10][R4.64] ;  /* 0x0000000a04047981 */ /* 0x000ea2000c1e1900 */
[----:B------:R-:W-:Y:S02]  /*0b00*/  IADD3 R2, P1, PT, R6, R15, RZ ;  /* 0x0000000f06027210 */ /* 0x000fe40007f3e0ff */
[----:B------:R-:W-:Y:S02]  /*0b10*/  IADD3.X R7, PT, PT, R9, R5, RZ, P0, !PT ;  /* 0x0000000509077210 */ /* 0x000fe400007fe4ff */
[----:B------:R-:W-:-:S03]  /*0b20*/  IADD3 R8, P0, PT, R2, R15, RZ ;  /* 0x0000000f02087210 */ /* 0x000fc60007f1e0ff */
[----:B------:R-:W-:Y:S02]  /*0b30*/  IMAD.X R3, R7, 0x1, R9, P1 ;  /* 0x0000000107037824 */ /* 0x000fe400008e0609 */
[----:B------:R-:W3:Y:S03]  /*0b40*/  LDG.E R7, desc[UR10][R6.64] ;  /* 0x0000000a06077981 */ /* 0x000ee6000c1e1900 */
[----:B------:R-:W-:Y:S02]  /*0b50*/  IADD3.X R9, PT, PT, R3, R9, RZ, P0, !PT ;  /* 0x0000000903097210 */ /* 0x000fe400007fe4ff */
[----:B------:R-:W4:Y:S04]  /*0b60*/  LDG.E R3, desc[UR10][R2.64] ;  /* 0x0000000a02037981 */ /* 0x000f28000c1e1900 */
[----:B------:R-:W5:Y:S01]  /*0b70*/  LDG.E R9, desc[UR10][R8.64] ;  /* 0x0000000a08097981 */ /* 0x000f62000c1e1900 */
[----:B------:R-:W-:-:S04]  /*0b80*/  UIADD3 UR5, UP1, UPT, UR5, 0x4, URZ ;  /* 0x0000000405057890 */ /* 0x000fc8000ff3e0ff */
[----:B------:R-:W-:Y:S01]  /*0b90*/  UIADD3.X UR6, UPT, UPT, URZ, UR6, URZ, UP1, !UPT ;  /* 0x00000006ff067290 */ /* 0x000fe20008ffe4ff */
[----:B--2---:R-:W-:-:S04]  /*0ba0*/  HFMA2.BF16_V2 R20, R20, 1, 1, R4 ;  /* 0x3f803f8014147831 */ /* 0x004fc80000200004 */
[----:B---3--:R-:W-:-:S04]  /*0bb0*/  HADD2.BF16_V2 R20, R20, R7 ;  /* 0x0000000714147230 */ /* 0x008fc80000200000 */
[----:B----4-:R-:W-:-:S04]  /*0bc0*/  HFMA2.BF16_V2 R20, R20, 1, 1, R3 ;  /* 0x3f803f8014147831 */ /* 0x010fc80000200003 */
[----:B-----5:R-:W-:-:S07]  /*0bd0*/  HADD2.BF16_V2 R20, R20, R9 ;  /* 0x0000000914147230 */ /* 0x020fce0000200000 */
.L_x_4:
[----:B------:R-:W-:Y:S05]  /*0be0*/  BRA.U !UP0, `(.L_x_0) ;  /* 0x0000000108547547 */ /* 0x000fea000b800000 */
[----:B------:R-:W0:Y:S01]  /*0bf0*/  LDCU.64 UR8, c[0x0][0x380] ;  /* 0x00007000ff0877ac */ /* 0x000e220008000a00 */
[----:B------:R-:W-:Y:S01]  /*0c00*/  MOV R3, RZ ;  /* 0x000000ff00037202 */ /* 0x000fe20000000f00 */
[C---:B------:R-:W-:Y:S02]  /*0c10*/  IMAD R0, R10.reuse, UR6, RZ ;  /* 0x000000060a007c24 */ /* 0x040fe4000f8e02ff */
[----:B------:R-:W-:Y:S02]  /*0c20*/  IMAD.MOV.U32 R2, RZ, RZ, R12 ;  /* 0x000000ffff027224 */ /* 0x000fe400078e000c */
[----:B------:R-:W-:Y:S01]  /*0c30*/  IMAD R7, R11, UR5, R0 ;  /* 0x000000050b077c24 */ /* 0x000fe2000f8e0200 */
[C---:B------:R-:W-:Y:S01]  /*0c40*/  SHF.L.U64.HI R11, R10.reuse, 0x2, R11 ;  /* 0x000000020a0b7819 */ /* 0x040fe2000001020b */
[----:B------:R-:W-:-:S04]  /*0c50*/  IMAD.WIDE.U32 R2, R10, UR5, R2 ;  /* 0x000000050a027c25 */ /* 0x000fc8000f8e0002 */
[----:B------:R-:W-:Y:S01]  /*0c60*/  IMAD.IADD R3, R3, 0x1, R7 ;  /* 0x0000000103037824 */ /* 0x000fe200078e0207 */
[----:B0-----:R-:W-:-:S04]  /*0c70*/  LEA R5, P0, R2, UR8, 0x2 ;  /* 0x0000000802057c11 */ /* 0x001fc8000f8010ff */
[----:B------:R-:W-:-:S09]  /*0c80*/  LEA.HI.X R4, R2, UR9, R3, 0x2, P0 ;  /* 0x0000000902047c11 */ /* 0x000fd200080f1403 */
.L_x_5:
[----:B------:R-:W-:Y:S01]  /*0c90*/  MOV R2, R5 ;  /* 0x0000000500027202 */ /* 0x000fe20000000f00 */
[----:B------:R-:W-:-:S05]  /*0ca0*/  IMAD.MOV.U32 R3, RZ, RZ, R4 ;  /* 0x000000ffff037224 */ /* 0x000fca00078e0004 */
[----:B------:R-:W2:Y:S01]  /*0cb0*/  LDG.E R0, desc[UR10][R2.64] ;  /* 0x0000000a02007981 */ /* 0x000ea2000c1e1900 */
[----:B------:R-:W-:Y:S01]  /*0cc0*/  UIADD3 UR7, UP0, UPT, UR7, -0x1, URZ ;  /* 0xffffffff07077890 */ /* 0x000fe2000ff1e0ff */
[----:B------:R-:W-:-:S03]  /*0cd0*/  LEA R5, P0, R10, R5, 0x2 ;  /* 0x000000050a057211 */ /* 0x000fc600078010ff */
[----:B------:R-:W-:Y:S01]  /*0ce0*/  UIADD3.X UR4, UPT, UPT, UR4, -0x1, URZ, UP0, !UPT ;  /* 0xffffffff04047890 */ /* 0x000fe200087fe4ff */
[----:B------:R-:W-:Y:S01]  /*0cf0*/  IADD3.X R4, PT, PT, R4, R11, RZ, P0, !PT ;  /* 0x0000000b04047210 */ /* 0x000fe200007fe4ff */
[----:B------:R-:W-:-:S04]  /*0d00*/  UISETP.NE.U32.AND UP0, UPT, UR7, URZ, UPT ;  /* 0x000000ff0700728c */ /* 0x000fc8000bf05070 */
[----:B------:R-:W-:Y:S01]  /*0d10*/  UISETP.NE.AND.EX UP0, UPT, UR4, URZ, UPT, UP0 ;  /* 0x000000ff0400728c */ /* 0x000fe2000bf05300 */
[----:B--2---:R-:W-:-:S08]  /*0d20*/  HFMA2.BF16_V2 R20, R20, 1, 1, R0 ;  /* 0x3f803f8014147831 */ /* 0x004fd00000200000 */
[----:B------:R-:W-:Y:S05]  /*0d30*/  BRA.U UP0, `(.L_x_5) ;  /* 0xfffffffd00d47547 */ /* 0x000fea000b83ffff */
.L_x_0:
[----:B------:R-:W0:Y:S02]  /*0d40*/  LDCU.64 UR4, c[0x0][0x388] ;  /* 0x00007100ff0477ac */ /* 0x000e240008000a00 */
[----:B0-----:R-:W-:-:S04]  /*0d50*/  LEA R2, P0, R12, UR4, 0x2 ;  /* 0x000000040c027c11 */ /* 0x001fc8000f8010ff */
[----:B------:R-:W-:-:S05]  /*0d60*/  LEA.HI.X R3, R12, UR5, RZ, 0x2, P0 ;  /* 0x000000050c037c11 */ /* 0x000fca00080f14ff */
[----:B------:R-:W-:Y:S01]  /*0d70*/  STG.E desc[UR10][R2.64], R20 ;  /* 0x0000001402007986 */ /* 0x000fe2000c10190a */
[----:B------:R-:W-:Y:S05]  /*0d80*/  EXIT ;  /* 0x000000000000794d */ /* 0x000fea0003800000 */
.L_x_6:
[----:B------:R-:W-:-:S00]  /*0d90*/  BRA `(.L_x_6) ;  /* 0xfffffffc00fc7947 */ /* 0x000fc0000383ffff */
[----:B------:R-:W-:-:S00]  /*0da0*/  NOP ;  /* 0x0000000000007918 */ /* 0x000fc00000000000 */
        /* <DEDUP_REMOVED lines=13> */
.L_x_14:


//--------------------- .text._Z15rotate_spectrumP14__nv_bfloat162S0_llf --------------------------
	.section	.text._Z15rotate_spectrumP14__nv_bfloat162S0_llf,"ax",@progbits
	.align	128
        .global         _Z15rotate_spectrumP14__nv_bfloat162S0_llf
        .type           _Z15rotate_spectrumP14__nv_bfloat162S0_llf,@function
        .size           _Z15rotate_spectrumP14__nv_bfloat162S0_llf,(.L_x_15 - _Z15rotate_spectrumP14__nv_bfloat162S0_llf)
        .other          _Z15rotate_spectrumP14__nv_bfloat162S0_llf,@"STO_CUDA_ENTRY STV_DEFAULT"
_Z15rotate_spectrumP14__nv_bfloat162S0_llf:
.text._Z15rotate_spectrumP14__nv_bfloat162S0_llf:
[----:B------:R-:W-:Y:S01]  /*0000*/  LDC R1, c[0x0][0x37c] ;  /* 0x0000df00ff017b82 */ /* 0x000fe20000000800 */
[----:B------:R-:W0:Y:S07]  /*0010*/  S2R R7, SR_TID.X ;  /* 0x0000000000077919 */ /* 0x000e2e0000002100 */
[----:B------:R-:W1:Y:S08]  /*0020*/  LDC.64 R8, c[0x0][0x390] ;  /* 0x0000e400ff087b82 */ /* 0x000e700000000a00 */
[----:B------:R-:W0:Y:S08]  /*0030*/  S2UR UR5, SR_CTAID.X ;  /* 0x00000000000579c3 */ /* 0x000e300000002500 */
[----:B------:R-:W0:Y:S08]  /*0040*/  LDC R6, c[0x0][0x360] ;  /* 0x0000d800ff067b82 */ /* 0x000e300000000800 */
[----:B------:R-:W2:Y:S01]  /*0050*/  S2UR UR4, SR_CTAID.Y ;  /* 0x00000000000479c3 */ /* 0x000ea20000002600 */
[----:B-1----:R-:W-:-:S07]  /*0060*/  IADD3 R0, P1, PT, R8, -0x1, RZ ;  /* 0xffffffff08007810 */ /* 0x002fce0007f3e0ff */
[----:B------:R-:W1:Y:S01]  /*0070*/  LDC.64 R4, c[0x0][0x398] ;  /* 0x0000e600ff047b82 */ /* 0x000e620000000a00 */
[----:B0-----:R-:W-:Y:S02]  /*0080*/  IMAD R6, R6, UR5, R7 ;  /* 0x0000000506067c24 */ /* 0x001fe4000f8e0207 */
[----:B------:R-:W-:Y:S01]  /*0090*/  IMAD.MOV.U32 R7, RZ, RZ, RZ ;  /* 0x000000ffff077224 */ /* 0x000fe200078e00ff */
[----:B--2---:R-:W-:Y:S02]  /*00a0*/  ISETP.GT.U32.AND P0, PT, R0, UR4, PT ;  /* 0x0000000400007c0c */ /* 0x004fe4000bf04070 */
[----:B------:R-:W-:-:S04]  /*00b0*/  IADD3.X R0, PT, PT, R9, -0x1, RZ, P1, !PT ;  /* 0xffffffff09007810 */ /* 0x000fc80000ffe4ff */
[----:B------:R-:W-:Y:S02]  /*00c0*/  ISETP.GT.AND.EX P0, PT, R0, RZ, PT, P0 ;  /* 0x000000ff0000720c */ /* 0x000fe40003f04300 */
[----:B-1----:R-:W-:-:S04]  /*00d0*/  IADD3 R3, P2, PT, R4, -0x1, RZ ;  /* 0xffffffff04037810 */ /* 0x002fc80007f5e0ff */
[----:B------:R-:W-:Y:S02]  /*00e0*/  ISETP.LE.U32.AND P1, PT, R3, R6, PT ;  /* 0x000000060300720c */ /* 0x000fe40003f23070 */
[----:B------:R-:W-:-:S04]  /*00f0*/  IADD3.X R2, PT, PT, R5, -0x1, RZ, P2, !PT ;  /* 0xffffffff05027810 */ /* 0x000fc800017fe4ff */
[----:B------:R-:W-:Y:S01]  /*0100*/  ISETP.LE.OR.EX P0, PT, R2, RZ, !P0, P1 ;  /* 0x000000ff0200720c */ /* 0x000fe20004703710 */
[----:B------:R-:W-:-:S12]  /*0110*/  IMAD.WIDE.U32 R2, R4, UR4, R6 ;  /* 0x0000000404027c25 */ /* 0x000fd8000f8e0006 */
[----:B------:R-:W-:Y:S05]  /*0120*/  @P0 EXIT ;  /* 0x000000000000094d */ /* 0x000fea0003800000 */
[----:B------:R-:W0:Y:S01]  /*0130*/  LDCU.64 UR8, c[0x0][0x380] ;  /* 0x00007000ff0877ac */ /* 0x000e220008000a00 */
[----:B------:R-:W-:Y:S02]  /*0140*/  IMAD R5, R5, UR4, R3 ;  /* 0x0000000405057c24 */ /* 0x000fe4000f8e0203 */
[C---:B------:R-:W-:Y:S01]  /*0150*/  IMAD.SHL.U32 R3, R2.reuse, 0x4, RZ ;  /* 0x0000000402037824 */ /* 0x040fe200078e00ff */
[----:B------:R-:W1:Y:S02]  /*0160*/  LDCU.64 UR6, c[0x0][0x358] ;  /* 0x00006b00ff0677ac */ /* 0x000e640008000a00 */
[----:B------:R-:W-:Y:S01]  /*0170*/  SHF.L.U64.HI R2, R2, 0x2, R5 ;  /* 0x0000000202027819 */ /* 0x000fe20000010205 */
[----:B------:R-:W2:Y:S01]  /*0180*/  LDCU UR5, c[0x0][0x3a0] ;  /* 0x00007400ff0577ac */ /* 0x000ea20008000800 */
[----:B0-----:R-:W-:-:S04]  /*0190*/  IADD3 R8, P0, PT, R3, UR8, RZ ;  /* 0x0000000803087c10 */ /* 0x001fc8000ff1e0ff */
[----:B------:R-:W-:-:S05]  /*01a0*/  IADD3.X R9, PT, PT, R2, UR9, RZ, P0, !PT ;  /* 0x0000000902097c10 */ /* 0x000fca00087fe4ff */
[----:B-1----:R-:W3:Y:S01]  /*01b0*/  LDG.E R4, desc[UR6][R8.64] ;  /* 0x0000000608047981 */ /* 0x002ee2000c1e1900 */
[----:B------:R-:W-:Y:S01]  /*01c0*/  USHF.L.U32 UR4, UR4, 0x2, URZ ;  /* 0x0000000204047899 */ /* 0x000fe200080006ff */
[----:B------:R-:W-:Y:S01]  /*01d0*/  I2FP.F32.U32 R6, R6 ;  /* 0x0000000600067245 */ /* 0x000fe20000201000 */
[----:B------:R-:W-:Y:S04]  /*01e0*/  BSSY.RECONVERGENT B0, `(.L_x_7) ;  /* 0x000006d000007945 */ /* 0x000fe80003800200 */
[----:B--2---:R-:W-:-:S06]  /*01f0*/  FMUL R5, R6, UR5 ;  /* 0x0000000506057c20 */ /* 0x004fcc0008400000 */
[----:B------:R-:W0:Y:S02]  /*0200*/  LDCU UR4, c[0x3][UR4] ;  /* 0x00c00000040477ac */ /* 0x000e240008000800 */
[----:B0-----:R-:W-:-:S04]  /*0210*/  FMUL R5, R5, UR4 ;  /* 0x0000000405057c20 */ /* 0x001fc80008400000 */
[C---:B------:R-:W-:Y:S01]  /*0220*/  FMUL R7, R5.reuse, 0.63661974668502807617 ;  /* 0x3f22f98305077820 */ /* 0x040fe20000400000 */
[----:B------:R-:W-:-:S05]  /*0230*/  FSETP.GE.AND P0, PT, |R5|, 105615, PT ;  /* 0x47ce47800500780b */ /* 0x000fca0003f06200 */
[----:B------:R-:W0:Y:S02]  /*0240*/  F2I.NTZ R7, R7 ;  /* 0x0000000700077305 */ /* 0x000e240000203100 */
[----:B0-----:R-:W-:-:S05]  /*0250*/  I2FP.F32.S32 R0, R7 ;  /* 0x0000000700007245 */ /* 0x001fca0000201400 */
[----:B------:R-:W-:-:S04]  /*0260*/  FFMA R11, R0, -1.5707962512969970703, R5 ;  /* 0xbfc90fda000b7823 */ /* 0x000fc80000000005 */
[----:B------:R-:W-:-:S04]  /*0270*/  FFMA R11, R0, -7.5497894158615963534e-08, R11 ;  /* 0xb3a22168000b7823 */ /* 0x000fc8000000000b */
[----:B------:R-:W-:Y:S01]  /*0280*/  FFMA R0, R0, -5.3903029534742383927e-15, R11 ;  /* 0xa7c234c500007823 */ /* 0x000fe2000000000b */
[----:B---3--:R-:W-:Y:S01]  /*0290*/  PRMT R6, R4, 0x7632, R6 ;  /* 0x0000763204067816 */ /* 0x008fe20000000006 */
[----:B------:R-:W-:Y:S06]  /*02a0*/  @!P0 BRA `(.L_x_8) ;  /* 0x0000000400808947 */ /* 0x000fec0003800000 */
[----:B------:R-:W-:-:S13]  /*02b0*/  FSETP.NEU.AND P0, PT, |R5|, +INF , PT ;  /* 0x7f8000000500780b */ /* 0x000fda0003f0d200 */
[----:B------:R-:W-:Y:S01]  /*02c0*/  @!P0 FMUL R0, RZ, R5 ;  /* 0x00000005ff008220 */ /* 0x000fe20000400000 */
[----:B------:R-:W-:Y:S01]  /*02d0*/  @!P0 IMAD.MOV.U32 R7, RZ, RZ, RZ ;  /* 0x000000ffff078224 */ /* 0x000fe200078e00ff */
[----:B------:R-:W-:Y:S06]  /*02e0*/  @!P0 BRA `(.L_x_8) ;  /* 0x0000000400708947 */ /* 0x000fec0003800000 */
[----:B------:R-:W-:Y:S01]  /*02f0*/  IMAD.SHL.U32 R7, R5, 0x100, RZ ;  /* 0x0000010005077824 */ /* 0x000fe200078e00ff */
[----:B------:R-:W0:Y:S01]  /*0300*/  LDCU.64 UR8, c[0x4][URZ] ;  /* 0x01000000ff0877ac */ /* 0x000e220008000a00 */
[----:B------:R-:W-:Y:S02]  /*0310*/  IMAD.MOV.U32 R0, RZ, RZ, RZ ;  /* 0x000000ffff007224 */ /* 0x000fe400078e00ff */
[----:B------:R-:W-:Y:S01]  /*0320*/  IMAD.MOV.U32 R12, RZ, RZ, RZ ;  /* 0x000000ffff0c7224 */ /* 0x000fe200078e00ff */
[----:B------:R-:W-:Y:S01]  /*0330*/  LOP3.LUT R7, R7, 0x80000000, RZ, 0xfc, !PT ;  /* 0x8000000007077812 */ /* 0x000fe200078efcff */
[----:B------:R-:W-:Y:S01]  /*0340*/  UMOV UR5, URZ ;  /* 0x000000ff00057c82 */ /* 0x000fe20008000000 */
[----:B------:R-:W-:-:S05]  /*0350*/  UMOV UR4, URZ ;  /* 0x000000ff00047c82 */ /* 0x000fca0008000000 */
.L_x_9:
[----:B0-----:R-:W-:Y:S01]  /*0360*/  IMAD.U32 R10, RZ, RZ, UR8 ;  /* 0x00000008ff0a7e24 */ /* 0x001fe2000f8e00ff */
[----:B------:R-:W-:-:S05]  /*0370*/  MOV R11, UR9 ;  /* 0x00000009000b7c02 */ /* 0x000fca0008000f00 */
[----:B------:R-:W2:Y:S01]  /*0380*/  LDG.E.CONSTANT R8, desc[UR6][R10.64] ;  /* 0x000000060a087981 */ /* 0x000ea2000c1e9900 */
[----:B------:R-:W-:Y:S01]  /*0390*/  UIADD3 UR4, UPT, UPT, UR4, 0x1, URZ ;  /* 0x0000000104047890 */ /* 0x000fe2000fffe0ff */
[C---:B------:R-:W-:Y:S01]  /*03a0*/  ISETP.EQ.AND P0, PT, R12.reuse, RZ, PT ;  /* 0x000000ff0c00720c */ /* 0x040fe20003f02270 */
[----:B------:R-:W-:Y:S01]  /*03b0*/  UIADD3 UR8, UP1, UPT, UR8, 0x4, URZ ;  /* 0x0000000408087890 */ /* 0x000fe2000ff3e0ff */
[C---:B------:R-:W-:Y:S01]  /*03c0*/  ISETP.EQ.AND P1, PT, R12.reuse, 0x4, PT ;  /* 0x000000040c00780c */ /* 0x040fe20003f22270 */
[----:B------:R-:W-:Y:S01]  /*03d0*/  UISETP.NE.AND UP0, UPT, UR4, 0x6, UPT ;  /* 0x000000060400788c */ /* 0x000fe2000bf05270 */
[C---:B------:R-:W-:Y:S01]  /*03e0*/  ISETP.EQ.AND P2, PT, R12.reuse, 0x8, PT ;  /* 0x000000080c00780c */ /* 0x040fe20003f42270 */
[----:B------:R-:W-:Y:S01]  /*03f0*/  UIADD3.X UR9, UPT, UPT, URZ, UR9, URZ, UP1, !UPT ;  /* 0x00000009ff097290 */ /* 0x000fe20008ffe4ff */
[C---:B------:R-:W-:Y:S02]  /*0400*/  ISETP.EQ.AND P3, PT, R12.reuse, 0xc, PT ;  /* 0x0000000c0c00780c */ /* 0x040fe40003f62270 */
[----:B------:R-:W-:-:S02]  /*0410*/  ISETP.EQ.AND P4, PT, R12, 0x10, PT ;  /* 0x000000100c00780c */ /* 0x000fc40003f82270 */
[C---:B------:R-:W-:Y:S02]  /*0420*/  ISETP.EQ.AND P5, PT, R12.reuse, 0x14, PT ;  /* 0x000000140c00780c */ /* 0x040fe40003fa2270 */
[----:B------:R-:W-:Y:S01]  /*0430*/  IADD3 R12, PT, PT, R12, 0x4, RZ ;  /* 0x000000040c0c7810 */ /* 0x000fe20007ffe0ff */
[----:B--2---:R-:W-:-:S03]  /*0440*/  IMAD.WIDE.U32 R8, R8, R7, RZ ;  /* 0x0000000708087225 */ /* 0x004fc600078e00ff */
[----:B------:R-:W-:-:S04]  /*0450*/  IADD3 R8, P6, PT, R8, R0, RZ ;  /* 0x0000000008087210 */ /* 0x000fc80007fde0ff */
[----:B------:R-:W-:Y:S01]  /*0460*/  IADD3.X R0, PT, PT, R9, UR5, RZ, P6, !PT ;  /* 0x0000000509007c10 */ /* 0x000fe2000b7fe4ff */
[--C-:B------:R-:W-:Y:S02]  /*0470*/  @P0 IMAD.MOV.U32 R13, RZ, RZ, R8.reuse ;  /* 0x000000ffff0d0224 */ /* 0x100fe400078e0008 */
[--C-:B------:R-:W-:Y:S02]  /*0480*/  @P1 IMAD.MOV.U32 R14, RZ, RZ, R8.reuse ;  /* 0x000000ffff0e1224 */ /* 0x100fe400078e0008 */
[--C-:B------:R-:W-:Y:S02]  /*0490*/  @P2 IMAD.MOV.U32 R15, RZ, RZ, R8.reuse ;  /* 0x000000ffff0f2224 */ /* 0x100fe400078e0008 */
[--C-:B------:R-:W-:Y:S02]  /*04a0*/  @P3 IMAD.MOV.U32 R16, RZ, RZ, R8.reuse ;  /* 0x000000ffff103224 */ /* 0x100fe400078e0008 */
[--C-:B------:R-:W-:Y:S02]  /*04b0*/  @P4 IMAD.MOV.U32 R17, RZ, RZ, R8.reuse ;  /* 0x000000ffff114224 */ /* 0x100fe400078e0008 */
[----:B------:R-:W-:Y:S01]  /*04c0*/  @P5 IMAD.MOV.U32 R18, RZ, RZ, R8 ;  /* 0x000000ffff125224 */ /* 0x000fe200078e0008 */
[----:B------:R-:W-:Y:S06]  /*04d0*/  BRA.U UP0, `(.L_x_9) ;  /* 0xfffffffd00a07547 */ /* 0x000fec000b83ffff */
[----:B------:R-:W-:Y:S01]  /*04e0*/  SHF.R.U32.HI R7, RZ, 0x17, R5 ;  /* 0x00000017ff077819 */ /* 0x000fe20000011605 */
[----:B------:R-:W-:Y:S03]  /*04f0*/  BSSY.RECONVERGENT B1, `(.L_x_10) ;  /* 0x0000029000017945 */ /* 0x000fe60003800200 */
[C---:B------:R-:W-:Y:S02]  /*0500*/  LOP3.LUT R8, R7.reuse, 0xe0, RZ, 0xc0, !PT ;  /* 0x000000e007087812 */ /* 0x040fe400078ec0ff */
[----:B------:R-:W-:-:S03]  /*0510*/  LOP3.LUT P6, RZ, R7, 0x1f, RZ, 0xc0, !PT ;  /* 0x0000001f07ff7812 */ /* 0x000fc600078cc0ff */
[----:B------:R-:W-:-:S05]  /*0520*/  VIADD R8, R8, 0xffffff80 ;  /* 0xffffff8008087836 */ /* 0x000fca0000000000 */
[----:B------:R-:W-:-:S05]  /*0530*/  SHF.R.U32.HI R8, RZ, 0x5, R8 ;  /* 0x00000005ff087819 */ /* 0x000fca0000011608 */
[----:B------:R-:W-:-:S05]  /*0540*/  IMAD.U32 R10, R8, -0x4, RZ ;  /* 0xfffffffc080a7824 */ /* 0x000fca00078e00ff */
[C---:B------:R-:W-:Y:S02]  /*0550*/  ISETP.EQ.AND P3, PT, R10.reuse, -0x18, PT ;  /* 0xffffffe80a00780c */ /* 0x040fe40003f62270 */
[C---:B------:R-:W-:Y:S02]  /*0560*/  ISETP.EQ.AND P4, PT, R10.reuse, -0x14, PT ;  /* 0xffffffec0a00780c */ /* 0x040fe40003f82270 */
[C---:B------:R-:W-:Y:S02]  /*0570*/  ISETP.EQ.AND P2, PT, R10.reuse, -0x10, PT ;  /* 0xfffffff00a00780c */ /* 0x040fe40003f42270 */
[C---:B------:R-:W-:Y:S02]  /*0580*/  ISETP.EQ.AND P1, PT, R10.reuse, -0xc, PT ;  /* 0xfffffff40a00780c */ /* 0x040fe40003f22270 */
[C---:B------:R-:W-:Y:S02]  /*0590*/  ISETP.EQ.AND P0, PT, R10.reuse, -0x8, PT ;  /* 0xfffffff80a00780c */ /* 0x040fe40003f02270 */
[----:B------:R-:W-:-:S03]  /*05a0*/  ISETP.EQ.AND P5, PT, R10, RZ, PT ;  /* 0x000000ff0a00720c */ /* 0x000fc60003fa2270 */
[--C-:B------:R-:W-:Y:S01]  /*05b0*/  @P3 IMAD.MOV.U32 R8, RZ, RZ, R13.reuse ;  /* 0x000000ffff083224 */ /* 0x100fe200078e000d */
[C---:B------:R-:W-:Y:S01]  /*05c0*/  ISETP.EQ.AND P3, PT, R10.reuse, -0x4, PT ;  /* 0xfffffffc0a00780c */ /* 0x040fe20003f62270 */
[----:B------:R-:W-:Y:S02]  /*05d0*/  @P4 IMAD.MOV.U32 R9, RZ, RZ, R13 ;  /* 0x000000ffff094224 */ /* 0x000fe400078e000d */
[--C-:B------:R-:W-:Y:S01]  /*05e0*/  @P4 IMAD.MOV.U32 R8, RZ, RZ, R14.reuse ;  /* 0x000000ffff084224 */ /* 0x100fe200078e000e */
[----:B------:R-:W-:Y:S01]  /*05f0*/  ISETP.EQ.AND P4, PT, R10, 0x4, PT ;  /* 0x000000040a00780c */ /* 0x000fe20003f82270 */
[----:B------:R-:W-:Y:S01]  /*0600*/  @P2 IMAD.MOV.U32 R9, RZ, RZ, R14 ;  /* 0x000000ffff092224 */ /* 0x000fe200078e000e */
[----:B------:R-:W-:Y:S01]  /*0610*/  @P2 MOV R8, R15 ;  /* 0x0000000f00082202 */ /* 0x000fe20000000f00 */
[----:B------:R-:W-:Y:S02]  /*0620*/  @P1 IMAD.MOV.U32 R8, RZ, RZ, R16 ;  /* 0x000000ffff081224 */ /* 0x000fe400078e0010 */
[----:B------:R-:W-:-:S02]  /*0630*/  @P0 IMAD.MOV.U32 R8, RZ, RZ, R17 ;  /* 0x000000ffff080224 */ /* 0x000fc400078e0011 */
[----:B------:R-:W-:Y:S02]  /*0640*/  @P1 IMAD.MOV.U32 R9, RZ, RZ, R15 ;  /* 0x000000ffff091224 */ /* 0x000fe400078e000f */
[----:B------:R-:W-:Y:S02]  /*0650*/  @P3 IMAD.MOV.U32 R8, RZ, RZ, R18 ;  /* 0x000000ffff083224 */ /* 0x000fe400078e0012 */
[----:B------:R-:W-:Y:S02]  /*0660*/  @P5 IMAD.MOV.U32 R8, RZ, RZ, R0 ;  /* 0x000000ffff085224 */ /* 0x000fe400078e0000 */
[----:B------:R-:W-:Y:S02]  /*0670*/  @P0 IMAD.MOV.U32 R9, RZ, RZ, R16 ;  /* 0x000000ffff090224 */ /* 0x000fe400078e0010 */
[----:B------:R-:W-:Y:S01]  /*0680*/  @P3 IMAD.MOV.U32 R9, RZ, RZ, R17 ;  /* 0x000000ffff093224 */ /* 0x000fe200078e0011 */
[----:B------:R-:W-:Y:S01]  /*0690*/  @P5 MOV R9, R18 ;  /* 0x0000001200095202 */ /* 0x000fe20000000f00 */
[----:B------:R-:W-:-:S02]  /*06a0*/  @P4 IMAD.MOV.U32 R9, RZ, RZ, R0 ;  /* 0x000000ffff094224 */ /* 0x000fc400078e0000 */
[----:B------:R-:W-:Y:S01]  /*06b0*/  IMAD.MOV.U32 R12, RZ, RZ, R8 ;  /* 0x000000ffff0c7224 */ /* 0x000fe200078e0008 */
[----:B------:R-:W-:Y:S06]  /*06c0*/  @!P6 BRA `(.L_x_11) ;  /* 0x00000000002ce947 */ /* 0x000fec0003800000 */
[----:B------:R-:W-:Y:S01]  /*06d0*/  @P2 IMAD.MOV.U32 R8, RZ, RZ, R13 ;  /* 0x000000ffff082224 */ /* 0x000fe200078e000d */
[----:B------:R-:W-:Y:S01]  /*06e0*/  LOP3.LUT R7, R7, 0x1f, RZ, 0xc0, !PT ;  /* 0x0000001f07077812 */ /* 0x000fe200078ec0ff */
[----:B------:R-:W-:Y:S02]  /*06f0*/  @P1 IMAD.MOV.U32 R8, RZ, RZ, R14 ;  /* 0x000000ffff081224 */ /* 0x000fe400078e000e */
[----:B------:R-:W-:Y:S01]  /*0700*/  @P0 IMAD.MOV.U32 R8, RZ, RZ, R15 ;  /* 0x000000ffff080224 */ /* 0x000fe200078e000f */
[----:B------:R-:W-:Y:S02]  /*0710*/  ISETP.EQ.AND P0, PT, R10, 0x8, PT ;  /* 0x000000080a00780c */ /* 0x000fe40003f02270 */
[----:B------:R-:W-:Y:S01]  /*0720*/  @P3 MOV R8, R16 ;  /* 0x0000001000083202 */ /* 0x000fe20000000f00 */
[----:B------:R-:W-:Y:S01]  /*0730*/  @P5 IMAD.MOV.U32 R8, RZ, RZ, R17 ;  /* 0x000000ffff085224 */ /* 0x000fe200078e0011 */
[----:B------:R-:W-:Y:S01]  /*0740*/  SHF.L.W.U32.HI R12, R9, R7, R12 ;  /* 0x00000007090c7219 */ /* 0x000fe20000010e0c */
[----:B------:R-:W-:-:S08]  /*0750*/  @P4 IMAD.MOV.U32 R8, RZ, RZ, R18 ;  /* 0x000000ffff084224 */ /* 0x000fd000078e0012 */
[----:B------:R-:W-:-:S05]  /*0760*/  @P0 IMAD.MOV.U32 R8, RZ, RZ, R0 ;  /* 0x000000ffff080224 */ /* 0x000fca00078e0000 */
[----:B------:R-:W-:-:S07]  /*0770*/  SHF.L.W.U32.HI R9, R8, R7, R9 ;  /* 0x0000000708097219 */ /* 0x000fce0000010e09 */
.L_x_11:
[----:B------:R-:W-:Y:S05]  /*0780*/  BSYNC.RECONVERGENT B1 ;  /* 0x0000000000017941 */ /* 0x000fea0003800200 */
.L_x_10:
[C---:B------:R-:W-:Y:S01]  /*0790*/  SHF.L.W.U32.HI R0, R9.reuse, 0x2, R12 ;  /* 0x0000000209007819 */ /* 0x040fe20000010e0c */
[----:B------:R-:W-:Y:S01]  /*07a0*/  IMAD.SHL.U32 R9, R9, 0x4, RZ ;  /* 0x0000000409097824 */ /* 0x000fe200078e00ff */
[----:B------:R-:W-:Y:S01]  /*07b0*/  UMOV UR4, 0x54442d19 ;  /* 0x54442d1900047882 */ /* 0x000fe20000000000 */
[----:B------:R-:W-:Y:S01]  /*07c0*/  UMOV UR5, 0x3bf921fb ;  /* 0x3bf921fb00057882 */ /* 0x000fe20000000000 */
[----:B------:R-:W-:Y:S02]  /*07d0*/  SHF.R.S32.HI R7, RZ, 0x1f, R0 ;  /* 0x0000001fff077819 */ /* 0x000fe40000011400 */
[----:B------:R-:W-:Y:S02]  /*07e0*/  ISETP.GE.AND P0, PT, R5, RZ, PT ;  /* 0x000000ff0500720c */ /* 0x000fe40003f06270 */
[C---:B------:R-:W-:Y:S02]  /*07f0*/  LOP3.LUT R10, R7.reuse, R9, RZ, 0x3c, !PT ;  /* 0x00000009070a7212 */ /* 0x040fe400078e3cff */
[----:B------:R-:W-:-:S02]  /*0800*/  LOP3.LUT R11, R7, R0, RZ, 0x3c, !PT ;  /* 0x00000000070b7212 */ /* 0x000fc400078e3cff */
[----:B------:R-:W-:Y:S02]  /*0810*/  SHF.R.U32.HI R7, RZ, 0x1e, R12 ;  /* 0x0000001eff077819 */ /* 0x000fe4000001160c */
[----:B------:R-:W0:Y:S01]  /*0820*/  I2F.F64.S64 R8, R10 ;  /* 0x0000000a00087312 */ /* 0x000e220000301c00 */
[C---:B------:R-:W-:Y:S02]  /*0830*/  LOP3.LUT R5, R0.reuse, R5, RZ, 0x3c, !PT ;  /* 0x0000000500057212 */ /* 0x040fe400078e3cff */
[----:B------:R-:W-:Y:S02]  /*0840*/  LEA.HI R7, R0, R7, RZ, 0x1 ;  /* 0x0000000700077211 */ /* 0x000fe400078f08ff */
[----:B------:R-:W-:-:S03]  /*0850*/  ISETP.GE.AND P1, PT, R5, RZ, PT ;  /* 0x000000ff0500720c */ /* 0x000fc60003f26270 */
[----:B------:R-:W-:-:S04]  /*0860*/  IMAD.MOV R0, RZ, RZ, -R7 ;  /* 0x000000ffff007224 */ /* 0x000fc800078e0a07 */
[----:B------:R-:W-:Y:S01]  /*0870*/  @!P0 IMAD.MOV.U32 R7, RZ, RZ, R0 ;  /* 0x000000ffff078224 */ /* 0x000fe200078e0000 */
[----:B0-----:R-:W-:-:S10]  /*0880*/  DMUL R8, R8, UR4 ;  /* 0x0000000408087c28 */ /* 0x001fd40008000000 */
[----:B------:R-:W0:Y:S02]  /*0890*/  F2F.F32.F64 R8, R8 ;  /* 0x0000000800087310 */ /* 0x000e240000301000 */
[----:B0-----:R-:W-:-:S07]  /*08a0*/  FSEL R0, -R8, R8, !P1 ;  /* 0x0000000808007208 */ /* 0x001fce0004800100 */
.L_x_8:
[----:B------:R-:W-:Y:S05]  /*08b0*/  BSYNC.RECONVERGENT B0 ;  /* 0x0000000000007941 */ /* 0x000fea0003800200 */
.L_x_7:
[----:B------:R-:W-:Y:S01]  /*08c0*/  MOV R8, 0x37cbac00 ;  /* 0x37cbac0000087802 */ /* 0x000fe20000000f00 */
[----:B------:R-:W-:Y:S01]  /*08d0*/  FMUL R5, R0, R0 ;  /* 0x0000000000057220 */ /* 0x000fe20000400000 */
[----:B------:R-:W-:Y:S01]  /*08e0*/  IMAD.MOV.U32 R10, RZ, RZ, 0x394d4153 ;  /* 0x394d4153ff0a7424 */ /* 0x000fe200078e00ff */
[----:B------:R-:W-:Y:S01]  /*08f0*/  LOP3.LUT R11, R7, 0x1, RZ, 0xc0, !PT ;  /* 0x00000001070b7812 */ /* 0x000fe200078ec0ff */
[----:B------:R-:W0:Y:S01]  /*0900*/  LDCU.64 UR4, c[0x0][0x388] ;  /* 0x00007100ff0477ac */ /* 0x000e220008000a00 */
[C---:B------:R-:W-:Y:S01]  /*0910*/  FFMA R8, R5.reuse, R8, -0.0013887860113754868507 ;  /* 0xbab607ed05087423 */ /* 0x040fe20000000008 */
[C---:B------:R-:W-:Y:S01]  /*0920*/  FFMA R10, R5.reuse, -R10, 0.0083327032625675201416 ;  /* 0x3c0885e4050a7423 */ /* 0x040fe2000000080a */
[----:B------:R-:W-:Y:S01]  /*0930*/  FFMA R9, R5, R0, RZ ;  /* 0x0000000005097223 */ /* 0x000fe200000000ff */
[----:B------:R-:W-:Y:S01]  /*0940*/  ISETP.NE.U32.AND P0, PT, R11, 0x1, PT ;  /* 0x000000010b00780c */ /* 0x000fe20003f05070 */
[C---:B------:R-:W-:Y:S01]  /*0950*/  FFMA R8, R5.reuse, R8, 0.041666727513074874878 ;  /* 0x3d2aaabb05087423 */ /* 0x040fe20000000008 */
[----:B------:R-:W-:Y:S01]  /*0960*/  FFMA R10, R5, R10, -0.16666662693023681641 ;  /* 0xbe2aaaa8050a7423 */ /* 0x000fe2000000000a */
[----:B------:R-:W-:-:S02]  /*0970*/  LOP3.LUT P1, RZ, R7, 0x2, RZ, 0xc0, !PT ;  /* 0x0000000207ff7812 */ /* 0x000fc4000782c0ff */
[----:B------:R-:W-:Y:S01]  /*0980*/  FFMA R8, R5, R8, -0.4999999701976776123 ;  /* 0xbeffffff05087423 */ /* 0x000fe20000000008 */
[----:B------:R-:W-:Y:S01]  /*0990*/  FFMA R9, R9, R10, R0 ;  /* 0x0000000a09097223 */ /* 0x000fe20000000000 */
[----:B------:R-:W-:Y:S02]  /*09a0*/  VIADD R0, R7, 0x1 ;  /* 0x0000000107007836 */ /* 0x000fe40000000000 */
[----:B------:R-:W-:Y:S01]  /*09b0*/  FFMA R8, R5, R8, 1 ;  /* 0x3f80000005087423 */ /* 0x000fe20000000008 */
[----:B------:R-:W-:Y:S02]  /*09c0*/  IMAD.U32 R7, R6, 0x10000, RZ ;  /* 0x0001000006077824 */ /* 0x000fe400078e00ff */
[----:B------:R-:W-:Y:S01]  /*09d0*/  LOP3.LUT P2, RZ, R0, 0x2, RZ, 0xc0, !PT ;  /* 0x0000000200ff7812 */ /* 0x000fe2000784c0ff */
[----:B------:R-:W-:Y:S01]  /*09e0*/  IMAD.U32 R5, R4, 0x10000, RZ ;  /* 0x0001000004057824 */ /* 0x000fe200078e00ff */
[----:B------:R-:W-:Y:S02]  /*09f0*/  FSEL R0, R8, R9, !P0 ;  /* 0x0000000908007208 */ /* 0x000fe40004000000 */
[----:B------:R-:W-:-:S02]  /*0a00*/  FSEL R8, R9, R8, !P0 ;  /* 0x0000000809087208 */ /* 0x000fc40004000000 */
[----:B------:R-:W-:Y:S02]  /*0a10*/  FSEL R0, R0, -R0, !P1 ;  /* 0x8000000000007208 */ /* 0x000fe40004800000 */
[----:B------:R-:W-:Y:S02]  /*0a20*/  FSEL R8, R8, -R8, !P2 ;  /* 0x8000000808087208 */ /* 0x000fe40005000000 */
[----:B0-----:R-:W-:Y:S01]  /*0a30*/  IADD3 R4, P0, PT, R3, UR4, RZ ;  /* 0x0000000403047c10 */ /* 0x001fe2000ff1e0ff */
[-C--:B------:R-:W-:Y:S02]  /*0a40*/  FMUL R9, R0, R7.reuse ;  /* 0x0000000700097220 */ /* 0x080fe40000400000 */
[C---:B------:R-:W-:Y:S02]  /*0a50*/  FMUL R7, R8.reuse, R7 ;  /* 0x0000000708077220 */ /* 0x040fe40000400000 */
[-C--:B------:R-:W-:Y:S02]  /*0a60*/  FFMA R9, R8, R5.reuse, -R9 ;  /* 0x0000000508097223 */ /* 0x080fe40000000809 */
[----:B------:R-:W-:Y:S01]  /*0a70*/  FFMA R0, R0, R5, R7 ;  /* 0x0000000500007223 */ /* 0x000fe20000000007 */
[----:B------:R-:W-:-:S04]  /*0a80*/  IADD3.X R5, PT, PT, R2, UR5, RZ, P0, !PT ;  /* 0x0000000502057c10 */ /* 0x000fc800087fe4ff */
[----:B------:R-:W-:-:S05]  /*0a90*/  F2FP.BF16.F32.PACK_AB R9, R0, R9 ;  /* 0x000000090009723e */ /* 0x000fca00000010ff */
[----:B------:R-:W-:Y:S01]  /*0aa0*/  STG.E desc[UR6][R4.64], R9 ;  /* 0x0000000904007986 */ /* 0x000fe2000c101906 */
[----:B------:R-:W-:Y:S05]  /*0ab0*/  EXIT ;  /* 0x000000000000794d */ /* 0x000fea0003800000 */
.L_x_12:
        /* <DEDUP_REMOVED lines=12> */
.L_x_15:


//--------------------- .text._Z45transpose_and_cast_uint8_t_to_padded_bfloat16PhP13__nv_bfloat16iii --------------------------
	.section	.text._Z45transpose_and_cast_uint8_t_to_padded_bfloat16PhP13__nv_bfloat16iii,"ax",@progbits
	.align	128
        .global         _Z45transpose_and_cast_uint8_t_to_padded_bfloat16PhP13__nv_bfloat16iii
        .type           _Z45transpose_and_cast_uint8_t_to_padded_bfloat16PhP13__nv_bfloat16iii,@function
        .size           _Z45transpose_and_cast_uint8_t_to_padded_bfloat16PhP13__nv_bfloat16iii,(.L_x_16 - _Z45transpose_and_cast_uint8_t_to_padded_bfloat16PhP13__nv_bfloat16iii)
        .other          _Z45transpose_and_cast_uint8_t_to_padded_bfloat16PhP13__nv_bfloat16iii,@"STO_CUDA_ENTRY STV_DEFAULT"
_Z45transpose_and_cast_uint8_t_to_padded_bfloat16PhP13__nv_bfloat16iii:
.text._Z45transpose_and_cast_uint8_t_to_padded_bfloat16PhP13__nv_bfloat16iii:
[----:B------:R-:W-:Y:S01]  /*0000*/  LDC R1, c[0x0][0x37c] ;  /* 0x0000df00ff017b82 */ /* 0x000fe20000000800 */
[----:B------:R-:W0:Y:S07]  /*0010*/  S2R R2, SR_TID.Y ;  /* 0x0000000000027919 */ /* 0x000e2e0000002200 */
[----:B------:R-:W1:Y:S01]  /*0020*/  LDC R0, c[0x0][0x360] ;  /* 0x0000d800ff007b82 */ /* 0x000e620000000800 */
[----:B------:R-:W2:Y:S01]  /*0030*/  LDCU.64 UR6, c[0x0][0x390] ;  /* 0x00007200ff0677ac */ /* 0x000ea20008000a00 */
[----:B------:R-:W1:Y:S06]  /*0040*/  S2R R3, SR_TID.X ;  /* 0x0000000000037919 */ /* 0x000e6c0000002100 */
[----:B------:R-:W0:Y:S08]  /*0050*/  S2UR UR5, SR_CTAID.Y ;  /* 0x00000000000579c3 */ /* 0x000e300000002600 */
[----:B------:R-:W0:Y:S08]  /*0060*/  LDC R7, c[0x0][0x364] ;  /* 0x0000d900ff077b82 */ /* 0x000e300000000800 */
[----:B------:R-:W1:Y:S01]  /*0070*/  S2UR UR4, SR_CTAID.X ;  /* 0x00000000000479c3 */ /* 0x000e620000002500 */
[----:B0-----:R-:W-:-:S05]  /*0080*/  IMAD R7, R7, UR5, R2 ;  /* 0x0000000507077c24 */ /* 0x001fca000f8e0202 */
[----:B--2---:R-:W-:Y:S01]  /*0090*/  ISETP.GE.AND P0, PT, R7, UR6, PT ;  /* 0x0000000607007c0c */ /* 0x004fe2000bf06270 */
[----:B-1----:R-:W-:-:S05]  /*00a0*/  IMAD R0, R0, UR4, R3 ;  /* 0x0000000400007c24 */ /* 0x002fca000f8e0203 */
[----:B------:R-:W-:-:S13]  /*00b0*/  ISETP.GE.OR P0, PT, R0, UR7, P0 ;  /* 0x0000000700007c0c */ /* 0x000fda0008706670 */
[----:B------:R-:W-:Y:S05]  /*00c0*/  @P0 EXIT ;  /* 0x000000000000094d */ /* 0x000fea0003800000 */
[----:B------:R-:W0:Y:S01]  /*00d0*/  LDCU.64 UR8, c[0x0][0x380] ;  /* 0x00007000ff0877ac */ /* 0x000e220008000a00 */
[----:B------:R-:W-:Y:S01]  /*00e0*/  IMAD R2, R0, UR6, R7 ;  /* 0x0000000600027c24 */ /* 0x000fe2000f8e0207 */
[----:B------:R-:W1:Y:S01]  /*00f0*/  LDCU.64 UR4, c[0x0][0x358] ;  /* 0x00006b00ff0477ac */ /* 0x000e620008000a00 */
[----:B------:R-:W2:Y:S03]  /*0100*/  LDCU UR7, c[0x0][0x398] ;  /* 0x00007300ff0777ac */ /* 0x000ea60008000800 */
[----:B0-----:R-:W-:-:S04]  /*0110*/  IADD3 R4, P0, PT, R2, UR8, RZ ;  /* 0x0000000802047c10 */ /* 0x001fc8000ff1e0ff */
[----:B------:R-:W-:Y:S02]  /*0120*/  LEA.HI.X.SX32 R5, R2, UR9, 0x1, P0 ;  /* 0x0000000902057c11 */ /* 0x000fe400080f0eff */
[----:B------:R-:W0:Y:S03]  /*0130*/  LDC.64 R2, c[0x0][0x388] ;  /* 0x0000e200ff027b82 */ /* 0x000e260000000a00 */
[----:B-1----:R-:W3:Y:S01]  /*0140*/  LDG.E.U8 R4, desc[UR4][R4.64] ;  /* 0x0000000404047981 */ /* 0x002ee2000c1e1100 */
[----:B--2---:R-:W-:-:S04]  /*0150*/  IMAD R7, R7, UR7, R0 ;  /* 0x0000000707077c24 */ /* 0x004fc8000f8e0200 */
[----:B0-----:R-:W-:Y:S01]  /*0160*/  IMAD.WIDE R2, R7, 0x2, R2 ;  /* 0x0000000207027825 */ /* 0x001fe200078e0202 */
[----:B---3--:R-:W0:Y:S04]  /*0170*/  I2F.BF16.U16.RZ R9, R4 ;  /* 0x0000000400097306 */ /* 0x008e28000010e000 */
[----:B0-----:R-:W-:Y:S01]  /*0180*/  STG.E.U16 desc[UR4][R2.64], R9 ;  /* 0x0000000902007986 */ /* 0x001fe2000c101504 */
[----:B------:R-:W-:Y:S05]  /*0190*/  EXIT ;  /* 0x000000000000794d */ /* 0x000fea0003800000 */
.L_x_13:
        /* <DEDUP_REMOVED lines=14> */
.L_x_16:


//--------------------- .nv.global.init           --------------------------
	.section	.nv.global.init,"aw",@progbits
	.align	4
.nv.global.init:
	.type		__cudart_i2opi_f,@object
	.size		__cudart_i2opi_f,(.L_1 - __cudart_i2opi_f)
__cudart_i2opi_f:
        /*0000*/ 	.byte	0x41, 0x90, 0x43, 0x3c, 0x99, 0x95, 0x62, 0xdb, 0xc0, 0xdd, 0x34, 0xf5, 0xd1, 0x57, 0x27, 0xfc
        /*0010*/ 	.byte	0x29, 0x15, 0x44, 0x4e, 0x6e, 0x83, 0xf9, 0xa2
.L_1:


//--------------------- .nv.shared.reserved.0     --------------------------
	.section	.nv.shared.reserved.0,"aw",@nobits
	.weak		__nv_reservedSMEM_offset_0_alias
	.size		__nv_reservedSMEM_offset_0_alias, 0, 64
	.other		__nv_reservedSMEM_offset_0_alias,@"STO_CUDA_RESERVED_SHARED STV_DEFAULT"
__nv_reservedSMEM_offset_0_alias:
	.zero		0
	.zero		64


//--------------------- .nv.constant0._Z19sum_across_channelsP14__nv_bfloat162S0_ll --------------------------
	.section	.nv.constant0._Z19sum_across_channelsP14__nv_bfloat162S0_ll,"a",@progbits
	.sectionflags	@""
	.align	4
.nv.constant0._Z19sum_across_channelsP14__nv_bfloat162S0_ll:
	.zero		928


//--------------------- .nv.constant0._Z15rotate_spectrumP14__nv_bfloat162S0_llf --------------------------
	.section	.nv.constant0._Z15rotate_spectrumP14__nv_bfloat162S0_llf,"a",@progbits
	.sectionflags	@""
	.align	4
.nv.constant0._Z15rotate_spectrumP14__nv_bfloat162S0_llf:
	.zero		932


//--------------------- .nv.constant0._Z45transpose_and_cast_uint8_t_to_padded_bfloat16PhP13__nv_bfloat16iii --------------------------
	.section	.nv.constant0._Z45transpose_and_cast_uint8_t_to_padded_bfloat16PhP13__nv_bfloat16iii,"a",@progbits
	.sectionflags	@""
	.align	4
.nv.constant0._Z45transpose_and_cast_uint8_t_to_padded_bfloat16PhP13__nv_bfloat16iii:
	.zero		924


//--------------------- SYMBOLS --------------------------

	.type		.nv.reservedSmem.offset0,@object
	.size		.nv.reservedSmem.offset0,0x4
